//
// Generated by NVIDIA NVVM Compiler
//
// Compiler Build ID: CL-36424714
// Cuda compilation tools, release 13.0, V13.0.88
// Based on NVVM 20.0.0
//

.version 9.0
.target sm_100
.address_size 64

	// .globl	_Z6f_testPcS_
// _ZZ6f_testPcS_E1x has been demoted

.visible .entry _Z6f_testPcS_(
	.param .u64 .ptr .align 1 _Z6f_testPcS__param_0,
	.param .u64 .ptr .align 1 _Z6f_testPcS__param_1
)
{
	.reg .b16 	%rs<258>;
	.reg .b64 	%rd<3>;
	// demoted variable
	.shared .align 1 .b8 _ZZ6f_testPcS_E1x[256];
	ld.param.u64 	%rd1, [_Z6f_testPcS__param_1];
	cvta.to.global.u64 	%rd2, %rd1;
	mov.b16 	%rs1, 0;
	st.shared.u8 	[_ZZ6f_testPcS_E1x], %rs1;
	st.shared.u8 	[_ZZ6f_testPcS_E1x+1], %rs1;
	st.shared.u8 	[_ZZ6f_testPcS_E1x+2], %rs1;
	st.shared.u8 	[_ZZ6f_testPcS_E1x+3], %rs1;
	st.shared.u8 	[_ZZ6f_testPcS_E1x+4], %rs1;
	st.shared.u8 	[_ZZ6f_testPcS_E1x+5], %rs1;
	st.shared.u8 	[_ZZ6f_testPcS_E1x+6], %rs1;
	st.shared.u8 	[_ZZ6f_testPcS_E1x+7], %rs1;
	st.shared.u8 	[_ZZ6f_testPcS_E1x+8], %rs1;
	st.shared.u8 	[_ZZ6f_testPcS_E1x+9], %rs1;
	st.shared.u8 	[_ZZ6f_testPcS_E1x+10], %rs1;
	st.shared.u8 	[_ZZ6f_testPcS_E1x+11], %rs1;
	st.shared.u8 	[_ZZ6f_testPcS_E1x+12], %rs1;
	st.shared.u8 	[_ZZ6f_testPcS_E1x+13], %rs1;
	st.shared.u8 	[_ZZ6f_testPcS_E1x+14], %rs1;
	st.shared.u8 	[_ZZ6f_testPcS_E1x+15], %rs1;
	st.shared.u8 	[_ZZ6f_testPcS_E1x+16], %rs1;
	st.shared.u8 	[_ZZ6f_testPcS_E1x+17], %rs1;
	st.shared.u8 	[_ZZ6f_testPcS_E1x+18], %rs1;
	st.shared.u8 	[_ZZ6f_testPcS_E1x+19], %rs1;
	st.shared.u8 	[_ZZ6f_testPcS_E1x+20], %rs1;
	st.shared.u8 	[_ZZ6f_testPcS_E1x+21], %rs1;
	st.shared.u8 	[_ZZ6f_testPcS_E1x+22], %rs1;
	st.shared.u8 	[_ZZ6f_testPcS_E1x+23], %rs1;
	st.shared.u8 	[_ZZ6f_testPcS_E1x+24], %rs1;
	st.shared.u8 	[_ZZ6f_testPcS_E1x+25], %rs1;
	st.shared.u8 	[_ZZ6f_testPcS_E1x+26], %rs1;
	st.shared.u8 	[_ZZ6f_testPcS_E1x+27], %rs1;
	st.shared.u8 	[_ZZ6f_testPcS_E1x+28], %rs1;
	st.shared.u8 	[_ZZ6f_testPcS_E1x+29], %rs1;
	st.shared.u8 	[_ZZ6f_testPcS_E1x+30], %rs1;
	st.shared.u8 	[_ZZ6f_testPcS_E1x+31], %rs1;
	st.shared.u8 	[_ZZ6f_testPcS_E1x+32], %rs1;
	st.shared.u8 	[_ZZ6f_testPcS_E1x+33], %rs1;
	st.shared.u8 	[_ZZ6f_testPcS_E1x+34], %rs1;
	st.shared.u8 	[_ZZ6f_testPcS_E1x+35], %rs1;
	st.shared.u8 	[_ZZ6f_testPcS_E1x+36], %rs1;
	st.shared.u8 	[_ZZ6f_testPcS_E1x+37], %rs1;
	st.shared.u8 	[_ZZ6f_testPcS_E1x+38], %rs1;
	st.shared.u8 	[_ZZ6f_testPcS_E1x+39], %rs1;
	st.shared.u8 	[_ZZ6f_testPcS_E1x+40], %rs1;
	st.shared.u8 	[_ZZ6f_testPcS_E1x+41], %rs1;
	st.shared.u8 	[_ZZ6f_testPcS_E1x+42], %rs1;
	st.shared.u8 	[_ZZ6f_testPcS_E1x+43], %rs1;
	st.shared.u8 	[_ZZ6f_testPcS_E1x+44], %rs1;
	st.shared.u8 	[_ZZ6f_testPcS_E1x+45], %rs1;
	st.shared.u8 	[_ZZ6f_testPcS_E1x+46], %rs1;
	st.shared.u8 	[_ZZ6f_testPcS_E1x+47], %rs1;
	st.shared.u8 	[_ZZ6f_testPcS_E1x+48], %rs1;
	st.shared.u8 	[_ZZ6f_testPcS_E1x+49], %rs1;
	st.shared.u8 	[_ZZ6f_testPcS_E1x+50], %rs1;
	st.shared.u8 	[_ZZ6f_testPcS_E1x+51], %rs1;
	st.shared.u8 	[_ZZ6f_testPcS_E1x+52], %rs1;
	st.shared.u8 	[_ZZ6f_testPcS_E1x+53], %rs1;
	st.shared.u8 	[_ZZ6f_testPcS_E1x+54], %rs1;
	st.shared.u8 	[_ZZ6f_testPcS_E1x+55], %rs1;
	st.shared.u8 	[_ZZ6f_testPcS_E1x+56], %rs1;
	st.shared.u8 	[_ZZ6f_testPcS_E1x+57], %rs1;
	st.shared.u8 	[_ZZ6f_testPcS_E1x+58], %rs1;
	st.shared.u8 	[_ZZ6f_testPcS_E1x+59], %rs1;
	st.shared.u8 	[_ZZ6f_testPcS_E1x+60], %rs1;
	st.shared.u8 	[_ZZ6f_testPcS_E1x+61], %rs1;
	st.shared.u8 	[_ZZ6f_testPcS_E1x+62], %rs1;
	st.shared.u8 	[_ZZ6f_testPcS_E1x+63], %rs1;
	st.shared.u8 	[_ZZ6f_testPcS_E1x+64], %rs1;
	st.shared.u8 	[_ZZ6f_testPcS_E1x+65], %rs1;
	st.shared.u8 	[_ZZ6f_testPcS_E1x+66], %rs1;
	st.shared.u8 	[_ZZ6f_testPcS_E1x+67], %rs1;
	st.shared.u8 	[_ZZ6f_testPcS_E1x+68], %rs1;
	st.shared.u8 	[_ZZ6f_testPcS_E1x+69], %rs1;
	st.shared.u8 	[_ZZ6f_testPcS_E1x+70], %rs1;
	st.shared.u8 	[_ZZ6f_testPcS_E1x+71], %rs1;
	st.shared.u8 	[_ZZ6f_testPcS_E1x+72], %rs1;
	st.shared.u8 	[_ZZ6f_testPcS_E1x+73], %rs1;
	st.shared.u8 	[_ZZ6f_testPcS_E1x+74], %rs1;
	st.shared.u8 	[_ZZ6f_testPcS_E1x+75], %rs1;
	st.shared.u8 	[_ZZ6f_testPcS_E1x+76], %rs1;
	st.shared.u8 	[_ZZ6f_testPcS_E1x+77], %rs1;
	st.shared.u8 	[_ZZ6f_testPcS_E1x+78], %rs1;
	st.shared.u8 	[_ZZ6f_testPcS_E1x+79], %rs1;
	st.shared.u8 	[_ZZ6f_testPcS_E1x+80], %rs1;
	st.shared.u8 	[_ZZ6f_testPcS_E1x+81], %rs1;
	st.shared.u8 	[_ZZ6f_testPcS_E1x+82], %rs1;
	st.shared.u8 	[_ZZ6f_testPcS_E1x+83], %rs1;
	st.shared.u8 	[_ZZ6f_testPcS_E1x+84], %rs1;
	st.shared.u8 	[_ZZ6f_testPcS_E1x+85], %rs1;
	st.shared.u8 	[_ZZ6f_testPcS_E1x+86], %rs1;
	st.shared.u8 	[_ZZ6f_testPcS_E1x+87], %rs1;
	st.shared.u8 	[_ZZ6f_testPcS_E1x+88], %rs1;
	st.shared.u8 	[_ZZ6f_testPcS_E1x+89], %rs1;
	st.shared.u8 	[_ZZ6f_testPcS_E1x+90], %rs1;
	st.shared.u8 	[_ZZ6f_testPcS_E1x+91], %rs1;
	st.shared.u8 	[_ZZ6f_testPcS_E1x+92], %rs1;
	st.shared.u8 	[_ZZ6f_testPcS_E1x+93], %rs1;
	st.shared.u8 	[_ZZ6f_testPcS_E1x+94], %rs1;
	st.shared.u8 	[_ZZ6f_testPcS_E1x+95], %rs1;
	st.shared.u8 	[_ZZ6f_testPcS_E1x+96], %rs1;
	st.shared.u8 	[_ZZ6f_testPcS_E1x+97], %rs1;
	st.shared.u8 	[_ZZ6f_testPcS_E1x+98], %rs1;
	st.shared.u8 	[_ZZ6f_testPcS_E1x+99], %rs1;
	st.shared.u8 	[_ZZ6f_testPcS_E1x+100], %rs1;
	st.shared.u8 	[_ZZ6f_testPcS_E1x+101], %rs1;
	st.shared.u8 	[_ZZ6f_testPcS_E1x+102], %rs1;
	st.shared.u8 	[_ZZ6f_testPcS_E1x+103], %rs1;
	st.shared.u8 	[_ZZ6f_testPcS_E1x+104], %rs1;
	st.shared.u8 	[_ZZ6f_testPcS_E1x+105], %rs1;
	st.shared.u8 	[_ZZ6f_testPcS_E1x+106], %rs1;
	st.shared.u8 	[_ZZ6f_testPcS_E1x+107], %rs1;
	st.shared.u8 	[_ZZ6f_testPcS_E1x+108], %rs1;
	st.shared.u8 	[_ZZ6f_testPcS_E1x+109], %rs1;
	st.shared.u8 	[_ZZ6f_testPcS_E1x+110], %rs1;
	st.shared.u8 	[_ZZ6f_testPcS_E1x+111], %rs1;
	st.shared.u8 	[_ZZ6f_testPcS_E1x+112], %rs1;
	st.shared.u8 	[_ZZ6f_testPcS_E1x+113], %rs1;
	st.shared.u8 	[_ZZ6f_testPcS_E1x+114], %rs1;
	st.shared.u8 	[_ZZ6f_testPcS_E1x+115], %rs1;
	st.shared.u8 	[_ZZ6f_testPcS_E1x+116], %rs1;
	st.shared.u8 	[_ZZ6f_testPcS_E1x+117], %rs1;
	st.shared.u8 	[_ZZ6f_testPcS_E1x+118], %rs1;
	st.shared.u8 	[_ZZ6f_testPcS_E1x+119], %rs1;
	st.shared.u8 	[_ZZ6f_testPcS_E1x+120], %rs1;
	st.shared.u8 	[_ZZ6f_testPcS_E1x+121], %rs1;
	st.shared.u8 	[_ZZ6f_testPcS_E1x+122], %rs1;
	st.shared.u8 	[_ZZ6f_testPcS_E1x+123], %rs1;
	st.shared.u8 	[_ZZ6f_testPcS_E1x+124], %rs1;
	st.shared.u8 	[_ZZ6f_testPcS_E1x+125], %rs1;
	st.shared.u8 	[_ZZ6f_testPcS_E1x+126], %rs1;
	st.shared.u8 	[_ZZ6f_testPcS_E1x+127], %rs1;
	st.shared.u8 	[_ZZ6f_testPcS_E1x+128], %rs1;
	st.shared.u8 	[_ZZ6f_testPcS_E1x+129], %rs1;
	st.shared.u8 	[_ZZ6f_testPcS_E1x+130], %rs1;
	st.shared.u8 	[_ZZ6f_testPcS_E1x+131], %rs1;
	st.shared.u8 	[_ZZ6f_testPcS_E1x+132], %rs1;
	st.shared.u8 	[_ZZ6f_testPcS_E1x+133], %rs1;
	st.shared.u8 	[_ZZ6f_testPcS_E1x+134], %rs1;
	st.shared.u8 	[_ZZ6f_testPcS_E1x+135], %rs1;
	st.shared.u8 	[_ZZ6f_testPcS_E1x+136], %rs1;
	st.shared.u8 	[_ZZ6f_testPcS_E1x+137], %rs1;
	st.shared.u8 	[_ZZ6f_testPcS_E1x+138], %rs1;
	st.shared.u8 	[_ZZ6f_testPcS_E1x+139], %rs1;
	st.shared.u8 	[_ZZ6f_testPcS_E1x+140], %rs1;
	st.shared.u8 	[_ZZ6f_testPcS_E1x+141], %rs1;
	st.shared.u8 	[_ZZ6f_testPcS_E1x+142], %rs1;
	st.shared.u8 	[_ZZ6f_testPcS_E1x+143], %rs1;
	st.shared.u8 	[_ZZ6f_testPcS_E1x+144], %rs1;
	st.shared.u8 	[_ZZ6f_testPcS_E1x+145], %rs1;
	st.shared.u8 	[_ZZ6f_testPcS_E1x+146], %rs1;
	st.shared.u8 	[_ZZ6f_testPcS_E1x+147], %rs1;
	st.shared.u8 	[_ZZ6f_testPcS_E1x+148], %rs1;
	st.shared.u8 	[_ZZ6f_testPcS_E1x+149], %rs1;
	st.shared.u8 	[_ZZ6f_testPcS_E1x+150], %rs1;
	st.shared.u8 	[_ZZ6f_testPcS_E1x+151], %rs1;
	st.shared.u8 	[_ZZ6f_testPcS_E1x+152], %rs1;
	st.shared.u8 	[_ZZ6f_testPcS_E1x+153], %rs1;
	st.shared.u8 	[_ZZ6f_testPcS_E1x+154], %rs1;
	st.shared.u8 	[_ZZ6f_testPcS_E1x+155], %rs1;
	st.shared.u8 	[_ZZ6f_testPcS_E1x+156], %rs1;
	st.shared.u8 	[_ZZ6f_testPcS_E1x+157], %rs1;
	st.shared.u8 	[_ZZ6f_testPcS_E1x+158], %rs1;
	st.shared.u8 	[_ZZ6f_testPcS_E1x+159], %rs1;
	st.shared.u8 	[_ZZ6f_testPcS_E1x+160], %rs1;
	st.shared.u8 	[_ZZ6f_testPcS_E1x+161], %rs1;
	st.shared.u8 	[_ZZ6f_testPcS_E1x+162], %rs1;
	st.shared.u8 	[_ZZ6f_testPcS_E1x+163], %rs1;
	st.shared.u8 	[_ZZ6f_testPcS_E1x+164], %rs1;
	st.shared.u8 	[_ZZ6f_testPcS_E1x+165], %rs1;
	st.shared.u8 	[_ZZ6f_testPcS_E1x+166], %rs1;
	st.shared.u8 	[_ZZ6f_testPcS_E1x+167], %rs1;
	st.shared.u8 	[_ZZ6f_testPcS_E1x+168], %rs1;
	st.shared.u8 	[_ZZ6f_testPcS_E1x+169], %rs1;
	st.shared.u8 	[_ZZ6f_testPcS_E1x+170], %rs1;
	st.shared.u8 	[_ZZ6f_testPcS_E1x+171], %rs1;
	st.shared.u8 	[_ZZ6f_testPcS_E1x+172], %rs1;
	st.shared.u8 	[_ZZ6f_testPcS_E1x+173], %rs1;
	st.shared.u8 	[_ZZ6f_testPcS_E1x+174], %rs1;
	st.shared.u8 	[_ZZ6f_testPcS_E1x+175], %rs1;
	st.shared.u8 	[_ZZ6f_testPcS_E1x+176], %rs1;
	st.shared.u8 	[_ZZ6f_testPcS_E1x+177], %rs1;
	st.shared.u8 	[_ZZ6f_testPcS_E1x+178], %rs1;
	st.shared.u8 	[_ZZ6f_testPcS_E1x+179], %rs1;
	st.shared.u8 	[_ZZ6f_testPcS_E1x+180], %rs1;
	st.shared.u8 	[_ZZ6f_testPcS_E1x+181], %rs1;
	st.shared.u8 	[_ZZ6f_testPcS_E1x+182], %rs1;
	st.shared.u8 	[_ZZ6f_testPcS_E1x+183], %rs1;
	st.shared.u8 	[_ZZ6f_testPcS_E1x+184], %rs1;
	st.shared.u8 	[_ZZ6f_testPcS_E1x+185], %rs1;
	st.shared.u8 	[_ZZ6f_testPcS_E1x+186], %rs1;
	st.shared.u8 	[_ZZ6f_testPcS_E1x+187], %rs1;
	st.shared.u8 	[_ZZ6f_testPcS_E1x+188], %rs1;
	st.shared.u8 	[_ZZ6f_testPcS_E1x+189], %rs1;
	st.shared.u8 	[_ZZ6f_testPcS_E1x+190], %rs1;
	st.shared.u8 	[_ZZ6f_testPcS_E1x+191], %rs1;
	st.shared.u8 	[_ZZ6f_testPcS_E1x+192], %rs1;
	st.shared.u8 	[_ZZ6f_testPcS_E1x+193], %rs1;
	st.shared.u8 	[_ZZ6f_testPcS_E1x+194], %rs1;
	st.shared.u8 	[_ZZ6f_testPcS_E1x+195], %rs1;
	st.shared.u8 	[_ZZ6f_testPcS_E1x+196], %rs1;
	st.shared.u8 	[_ZZ6f_testPcS_E1x+197], %rs1;
	st.shared.u8 	[_ZZ6f_testPcS_E1x+198], %rs1;
	st.shared.u8 	[_ZZ6f_testPcS_E1x+199], %rs1;
	st.shared.u8 	[_ZZ6f_testPcS_E1x+200], %rs1;
	st.shared.u8 	[_ZZ6f_testPcS_E1x+201], %rs1;
	st.shared.u8 	[_ZZ6f_testPcS_E1x+202], %rs1;
	st.shared.u8 	[_ZZ6f_testPcS_E1x+203], %rs1;
	st.shared.u8 	[_ZZ6f_testPcS_E1x+204], %rs1;
	st.shared.u8 	[_ZZ6f_testPcS_E1x+205], %rs1;
	st.shared.u8 	[_ZZ6f_testPcS_E1x+206], %rs1;
	st.shared.u8 	[_ZZ6f_testPcS_E1x+207], %rs1;
	st.shared.u8 	[_ZZ6f_testPcS_E1x+208], %rs1;
	st.shared.u8 	[_ZZ6f_testPcS_E1x+209], %rs1;
	st.shared.u8 	[_ZZ6f_testPcS_E1x+210], %rs1;
	st.shared.u8 	[_ZZ6f_testPcS_E1x+211], %rs1;
	st.shared.u8 	[_ZZ6f_testPcS_E1x+212], %rs1;
	st.shared.u8 	[_ZZ6f_testPcS_E1x+213], %rs1;
	st.shared.u8 	[_ZZ6f_testPcS_E1x+214], %rs1;
	st.shared.u8 	[_ZZ6f_testPcS_E1x+215], %rs1;
	st.shared.u8 	[_ZZ6f_testPcS_E1x+216], %rs1;
	st.shared.u8 	[_ZZ6f_testPcS_E1x+217], %rs1;
	st.shared.u8 	[_ZZ6f_testPcS_E1x+218], %rs1;
	st.shared.u8 	[_ZZ6f_testPcS_E1x+219], %rs1;
	st.shared.u8 	[_ZZ6f_testPcS_E1x+220], %rs1;
	st.shared.u8 	[_ZZ6f_testPcS_E1x+221], %rs1;
	st.shared.u8 	[_ZZ6f_testPcS_E1x+222], %rs1;
	st.shared.u8 	[_ZZ6f_testPcS_E1x+223], %rs1;
	st.shared.u8 	[_ZZ6f_testPcS_E1x+224], %rs1;
	st.shared.u8 	[_ZZ6f_testPcS_E1x+225], %rs1;
	st.shared.u8 	[_ZZ6f_testPcS_E1x+226], %rs1;
	st.shared.u8 	[_ZZ6f_testPcS_E1x+227], %rs1;
	st.shared.u8 	[_ZZ6f_testPcS_E1x+228], %rs1;
	st.shared.u8 	[_ZZ6f_testPcS_E1x+229], %rs1;
	st.shared.u8 	[_ZZ6f_testPcS_E1x+230], %rs1;
	st.shared.u8 	[_ZZ6f_testPcS_E1x+231], %rs1;
	st.shared.u8 	[_ZZ6f_testPcS_E1x+232], %rs1;
	st.shared.u8 	[_ZZ6f_testPcS_E1x+233], %rs1;
	st.shared.u8 	[_ZZ6f_testPcS_E1x+234], %rs1;
	st.shared.u8 	[_ZZ6f_testPcS_E1x+235], %rs1;
	st.shared.u8 	[_ZZ6f_testPcS_E1x+236], %rs1;
	st.shared.u8 	[_ZZ6f_testPcS_E1x+237], %rs1;
	st.shared.u8 	[_ZZ6f_testPcS_E1x+238], %rs1;
	st.shared.u8 	[_ZZ6f_testPcS_E1x+239], %rs1;
	st.shared.u8 	[_ZZ6f_testPcS_E1x+240], %rs1;
	st.shared.u8 	[_ZZ6f_testPcS_E1x+241], %rs1;
	st.shared.u8 	[_ZZ6f_testPcS_E1x+242], %rs1;
	st.shared.u8 	[_ZZ6f_testPcS_E1x+243], %rs1;
	st.shared.u8 	[_ZZ6f_testPcS_E1x+244], %rs1;
	st.shared.u8 	[_ZZ6f_testPcS_E1x+245], %rs1;
	st.shared.u8 	[_ZZ6f_testPcS_E1x+246], %rs1;
	st.shared.u8 	[_ZZ6f_testPcS_E1x+247], %rs1;
	st.shared.u8 	[_ZZ6f_testPcS_E1x+248], %rs1;
	st.shared.u8 	[_ZZ6f_testPcS_E1x+249], %rs1;
	st.shared.u8 	[_ZZ6f_testPcS_E1x+250], %rs1;
	st.shared.u8 	[_ZZ6f_testPcS_E1x+251], %rs1;
	st.shared.u8 	[_ZZ6f_testPcS_E1x+252], %rs1;
	st.shared.u8 	[_ZZ6f_testPcS_E1x+253], %rs1;
	st.shared.u8 	[_ZZ6f_testPcS_E1x+254], %rs1;
	st.shared.u8 	[_ZZ6f_testPcS_E1x+255], %rs1;
	bar.sync 	0;
	ld.shared.u8 	%rs2, [_ZZ6f_testPcS_E1x];
	st.global.u8 	[%rd2], %rs2;
	ld.shared.u8 	%rs3, [_ZZ6f_testPcS_E1x+1];
	st.global.u8 	[%rd2+1], %rs3;
	ld.shared.u8 	%rs4, [_ZZ6f_testPcS_E1x+2];
	st.global.u8 	[%rd2+2], %rs4;
	ld.shared.u8 	%rs5, [_ZZ6f_testPcS_E1x+3];
	st.global.u8 	[%rd2+3], %rs5;
	ld.shared.u8 	%rs6, [_ZZ6f_testPcS_E1x+4];
	st.global.u8 	[%rd2+4], %rs6;
	ld.shared.u8 	%rs7, [_ZZ6f_testPcS_E1x+5];
	st.global.u8 	[%rd2+5], %rs7;
	ld.shared.u8 	%rs8, [_ZZ6f_testPcS_E1x+6];
	st.global.u8 	[%rd2+6], %rs8;
	ld.shared.u8 	%rs9, [_ZZ6f_testPcS_E1x+7];
	st.global.u8 	[%rd2+7], %rs9;
	ld.shared.u8 	%rs10, [_ZZ6f_testPcS_E1x+8];
	st.global.u8 	[%rd2+8], %rs10;
	ld.shared.u8 	%rs11, [_ZZ6f_testPcS_E1x+9];
	st.global.u8 	[%rd2+9], %rs11;
	ld.shared.u8 	%rs12, [_ZZ6f_testPcS_E1x+10];
	st.global.u8 	[%rd2+10], %rs12;
	ld.shared.u8 	%rs13, [_ZZ6f_testPcS_E1x+11];
	st.global.u8 	[%rd2+11], %rs13;
	ld.shared.u8 	%rs14, [_ZZ6f_testPcS_E1x+12];
	st.global.u8 	[%rd2+12], %rs14;
	ld.shared.u8 	%rs15, [_ZZ6f_testPcS_E1x+13];
	st.global.u8 	[%rd2+13], %rs15;
	ld.shared.u8 	%rs16, [_ZZ6f_testPcS_E1x+14];
	st.global.u8 	[%rd2+14], %rs16;
	ld.shared.u8 	%rs17, [_ZZ6f_testPcS_E1x+15];
	st.global.u8 	[%rd2+15], %rs17;
	ld.shared.u8 	%rs18, [_ZZ6f_testPcS_E1x+16];
	st.global.u8 	[%rd2+16], %rs18;
	ld.shared.u8 	%rs19, [_ZZ6f_testPcS_E1x+17];
	st.global.u8 	[%rd2+17], %rs19;
	ld.shared.u8 	%rs20, [_ZZ6f_testPcS_E1x+18];
	st.global.u8 	[%rd2+18], %rs20;
	ld.shared.u8 	%rs21, [_ZZ6f_testPcS_E1x+19];
	st.global.u8 	[%rd2+19], %rs21;
	ld.shared.u8 	%rs22, [_ZZ6f_testPcS_E1x+20];
	st.global.u8 	[%rd2+20], %rs22;
	ld.shared.u8 	%rs23, [_ZZ6f_testPcS_E1x+21];
	st.global.u8 	[%rd2+21], %rs23;
	ld.shared.u8 	%rs24, [_ZZ6f_testPcS_E1x+22];
	st.global.u8 	[%rd2+22], %rs24;
	ld.shared.u8 	%rs25, [_ZZ6f_testPcS_E1x+23];
	st.global.u8 	[%rd2+23], %rs25;
	ld.shared.u8 	%rs26, [_ZZ6f_testPcS_E1x+24];
	st.global.u8 	[%rd2+24], %rs26;
	ld.shared.u8 	%rs27, [_ZZ6f_testPcS_E1x+25];
	st.global.u8 	[%rd2+25], %rs27;
	ld.shared.u8 	%rs28, [_ZZ6f_testPcS_E1x+26];
	st.global.u8 	[%rd2+26], %rs28;
	ld.shared.u8 	%rs29, [_ZZ6f_testPcS_E1x+27];
	st.global.u8 	[%rd2+27], %rs29;
	ld.shared.u8 	%rs30, [_ZZ6f_testPcS_E1x+28];
	st.global.u8 	[%rd2+28], %rs30;
	ld.shared.u8 	%rs31, [_ZZ6f_testPcS_E1x+29];
	st.global.u8 	[%rd2+29], %rs31;
	ld.shared.u8 	%rs32, [_ZZ6f_testPcS_E1x+30];
	st.global.u8 	[%rd2+30], %rs32;
	ld.shared.u8 	%rs33, [_ZZ6f_testPcS_E1x+31];
	st.global.u8 	[%rd2+31], %rs33;
	ld.shared.u8 	%rs34, [_ZZ6f_testPcS_E1x+32];
	st.global.u8 	[%rd2+32], %rs34;
	ld.shared.u8 	%rs35, [_ZZ6f_testPcS_E1x+33];
	st.global.u8 	[%rd2+33], %rs35;
	ld.shared.u8 	%rs36, [_ZZ6f_testPcS_E1x+34];
	st.global.u8 	[%rd2+34], %rs36;
	ld.shared.u8 	%rs37, [_ZZ6f_testPcS_E1x+35];
	st.global.u8 	[%rd2+35], %rs37;
	ld.shared.u8 	%rs38, [_ZZ6f_testPcS_E1x+36];
	st.global.u8 	[%rd2+36], %rs38;
	ld.shared.u8 	%rs39, [_ZZ6f_testPcS_E1x+37];
	st.global.u8 	[%rd2+37], %rs39;
	ld.shared.u8 	%rs40, [_ZZ6f_testPcS_E1x+38];
	st.global.u8 	[%rd2+38], %rs40;
	ld.shared.u8 	%rs41, [_ZZ6f_testPcS_E1x+39];
	st.global.u8 	[%rd2+39], %rs41;
	ld.shared.u8 	%rs42, [_ZZ6f_testPcS_E1x+40];
	st.global.u8 	[%rd2+40], %rs42;
	ld.shared.u8 	%rs43, [_ZZ6f_testPcS_E1x+41];
	st.global.u8 	[%rd2+41], %rs43;
	ld.shared.u8 	%rs44, [_ZZ6f_testPcS_E1x+42];
	st.global.u8 	[%rd2+42], %rs44;
	ld.shared.u8 	%rs45, [_ZZ6f_testPcS_E1x+43];
	st.global.u8 	[%rd2+43], %rs45;
	ld.shared.u8 	%rs46, [_ZZ6f_testPcS_E1x+44];
	st.global.u8 	[%rd2+44], %rs46;
	ld.shared.u8 	%rs47, [_ZZ6f_testPcS_E1x+45];
	st.global.u8 	[%rd2+45], %rs47;
	ld.shared.u8 	%rs48, [_ZZ6f_testPcS_E1x+46];
	st.global.u8 	[%rd2+46], %rs48;
	ld.shared.u8 	%rs49, [_ZZ6f_testPcS_E1x+47];
	st.global.u8 	[%rd2+47], %rs49;
	ld.shared.u8 	%rs50, [_ZZ6f_testPcS_E1x+48];
	st.global.u8 	[%rd2+48], %rs50;
	ld.shared.u8 	%rs51, [_ZZ6f_testPcS_E1x+49];
	st.global.u8 	[%rd2+49], %rs51;
	ld.shared.u8 	%rs52, [_ZZ6f_testPcS_E1x+50];
	st.global.u8 	[%rd2+50], %rs52;
	ld.shared.u8 	%rs53, [_ZZ6f_testPcS_E1x+51];
	st.global.u8 	[%rd2+51], %rs53;
	ld.shared.u8 	%rs54, [_ZZ6f_testPcS_E1x+52];
	st.global.u8 	[%rd2+52], %rs54;
	ld.shared.u8 	%rs55, [_ZZ6f_testPcS_E1x+53];
	st.global.u8 	[%rd2+53], %rs55;
	ld.shared.u8 	%rs56, [_ZZ6f_testPcS_E1x+54];
	st.global.u8 	[%rd2+54], %rs56;
	ld.shared.u8 	%rs57, [_ZZ6f_testPcS_E1x+55];
	st.global.u8 	[%rd2+55], %rs57;
	ld.shared.u8 	%rs58, [_ZZ6f_testPcS_E1x+56];
	st.global.u8 	[%rd2+56], %rs58;
	ld.shared.u8 	%rs59, [_ZZ6f_testPcS_E1x+57];
	st.global.u8 	[%rd2+57], %rs59;
	ld.shared.u8 	%rs60, [_ZZ6f_testPcS_E1x+58];
	st.global.u8 	[%rd2+58], %rs60;
	ld.shared.u8 	%rs61, [_ZZ6f_testPcS_E1x+59];
	st.global.u8 	[%rd2+59], %rs61;
	ld.shared.u8 	%rs62, [_ZZ6f_testPcS_E1x+60];
	st.global.u8 	[%rd2+60], %rs62;
	ld.shared.u8 	%rs63, [_ZZ6f_testPcS_E1x+61];
	st.global.u8 	[%rd2+61], %rs63;
	ld.shared.u8 	%rs64, [_ZZ6f_testPcS_E1x+62];
	st.global.u8 	[%rd2+62], %rs64;
	ld.shared.u8 	%rs65, [_ZZ6f_testPcS_E1x+63];
	st.global.u8 	[%rd2+63], %rs65;
	ld.shared.u8 	%rs66, [_ZZ6f_testPcS_E1x+64];
	st.global.u8 	[%rd2+64], %rs66;
	ld.shared.u8 	%rs67, [_ZZ6f_testPcS_E1x+65];
	st.global.u8 	[%rd2+65], %rs67;
	ld.shared.u8 	%rs68, [_ZZ6f_testPcS_E1x+66];
	st.global.u8 	[%rd2+66], %rs68;
	ld.shared.u8 	%rs69, [_ZZ6f_testPcS_E1x+67];
	st.global.u8 	[%rd2+67], %rs69;
	ld.shared.u8 	%rs70, [_ZZ6f_testPcS_E1x+68];
	st.global.u8 	[%rd2+68], %rs70;
	ld.shared.u8 	%rs71, [_ZZ6f_testPcS_E1x+69];
	st.global.u8 	[%rd2+69], %rs71;
	ld.shared.u8 	%rs72, [_ZZ6f_testPcS_E1x+70];
	st.global.u8 	[%rd2+70], %rs72;
	ld.shared.u8 	%rs73, [_ZZ6f_testPcS_E1x+71];
	st.global.u8 	[%rd2+71], %rs73;
	ld.shared.u8 	%rs74, [_ZZ6f_testPcS_E1x+72];
	st.global.u8 	[%rd2+72], %rs74;
	ld.shared.u8 	%rs75, [_ZZ6f_testPcS_E1x+73];
	st.global.u8 	[%rd2+73], %rs75;
	ld.shared.u8 	%rs76, [_ZZ6f_testPcS_E1x+74];
	st.global.u8 	[%rd2+74], %rs76;
	ld.shared.u8 	%rs77, [_ZZ6f_testPcS_E1x+75];
	st.global.u8 	[%rd2+75], %rs77;
	ld.shared.u8 	%rs78, [_ZZ6f_testPcS_E1x+76];
	st.global.u8 	[%rd2+76], %rs78;
	ld.shared.u8 	%rs79, [_ZZ6f_testPcS_E1x+77];
	st.global.u8 	[%rd2+77], %rs79;
	ld.shared.u8 	%rs80, [_ZZ6f_testPcS_E1x+78];
	st.global.u8 	[%rd2+78], %rs80;
	ld.shared.u8 	%rs81, [_ZZ6f_testPcS_E1x+79];
	st.global.u8 	[%rd2+79], %rs81;
	ld.shared.u8 	%rs82, [_ZZ6f_testPcS_E1x+80];
	st.global.u8 	[%rd2+80], %rs82;
	ld.shared.u8 	%rs83, [_ZZ6f_testPcS_E1x+81];
	st.global.u8 	[%rd2+81], %rs83;
	ld.shared.u8 	%rs84, [_ZZ6f_testPcS_E1x+82];
	st.global.u8 	[%rd2+82], %rs84;
	ld.shared.u8 	%rs85, [_ZZ6f_testPcS_E1x+83];
	st.global.u8 	[%rd2+83], %rs85;
	ld.shared.u8 	%rs86, [_ZZ6f_testPcS_E1x+84];
	st.global.u8 	[%rd2+84], %rs86;
	ld.shared.u8 	%rs87, [_ZZ6f_testPcS_E1x+85];
	st.global.u8 	[%rd2+85], %rs87;
	ld.shared.u8 	%rs88, [_ZZ6f_testPcS_E1x+86];
	st.global.u8 	[%rd2+86], %rs88;
	ld.shared.u8 	%rs89, [_ZZ6f_testPcS_E1x+87];
	st.global.u8 	[%rd2+87], %rs89;
	ld.shared.u8 	%rs90, [_ZZ6f_testPcS_E1x+88];
	st.global.u8 	[%rd2+88], %rs90;
	ld.shared.u8 	%rs91, [_ZZ6f_testPcS_E1x+89];
	st.global.u8 	[%rd2+89], %rs91;
	ld.shared.u8 	%rs92, [_ZZ6f_testPcS_E1x+90];
	st.global.u8 	[%rd2+90], %rs92;
	ld.shared.u8 	%rs93, [_ZZ6f_testPcS_E1x+91];
	st.global.u8 	[%rd2+91], %rs93;
	ld.shared.u8 	%rs94, [_ZZ6f_testPcS_E1x+92];
	st.global.u8 	[%rd2+92], %rs94;
	ld.shared.u8 	%rs95, [_ZZ6f_testPcS_E1x+93];
	st.global.u8 	[%rd2+93], %rs95;
	ld.shared.u8 	%rs96, [_ZZ6f_testPcS_E1x+94];
	st.global.u8 	[%rd2+94], %rs96;
	ld.shared.u8 	%rs97, [_ZZ6f_testPcS_E1x+95];
	st.global.u8 	[%rd2+95], %rs97;
	ld.shared.u8 	%rs98, [_ZZ6f_testPcS_E1x+96];
	st.global.u8 	[%rd2+96], %rs98;
	ld.shared.u8 	%rs99, [_ZZ6f_testPcS_E1x+97];
	st.global.u8 	[%rd2+97], %rs99;
	ld.shared.u8 	%rs100, [_ZZ6f_testPcS_E1x+98];
	st.global.u8 	[%rd2+98], %rs100;
	ld.shared.u8 	%rs101, [_ZZ6f_testPcS_E1x+99];
	st.global.u8 	[%rd2+99], %rs101;
	ld.shared.u8 	%rs102, [_ZZ6f_testPcS_E1x+100];
	st.global.u8 	[%rd2+100], %rs102;
	ld.shared.u8 	%rs103, [_ZZ6f_testPcS_E1x+101];
	st.global.u8 	[%rd2+101], %rs103;
	ld.shared.u8 	%rs104, [_ZZ6f_testPcS_E1x+102];
	st.global.u8 	[%rd2+102], %rs104;
	ld.shared.u8 	%rs105, [_ZZ6f_testPcS_E1x+103];
	st.global.u8 	[%rd2+103], %rs105;
	ld.shared.u8 	%rs106, [_ZZ6f_testPcS_E1x+104];
	st.global.u8 	[%rd2+104], %rs106;
	ld.shared.u8 	%rs107, [_ZZ6f_testPcS_E1x+105];
	st.global.u8 	[%rd2+105], %rs107;
	ld.shared.u8 	%rs108, [_ZZ6f_testPcS_E1x+106];
	st.global.u8 	[%rd2+106], %rs108;
	ld.shared.u8 	%rs109, [_ZZ6f_testPcS_E1x+107];
	st.global.u8 	[%rd2+107], %rs109;
	ld.shared.u8 	%rs110, [_ZZ6f_testPcS_E1x+108];
	st.global.u8 	[%rd2+108], %rs110;
	ld.shared.u8 	%rs111, [_ZZ6f_testPcS_E1x+109];
	st.global.u8 	[%rd2+109], %rs111;
	ld.shared.u8 	%rs112, [_ZZ6f_testPcS_E1x+110];
	st.global.u8 	[%rd2+110], %rs112;
	ld.shared.u8 	%rs113, [_ZZ6f_testPcS_E1x+111];
	st.global.u8 	[%rd2+111], %rs113;
	ld.shared.u8 	%rs114, [_ZZ6f_testPcS_E1x+112];
	st.global.u8 	[%rd2+112], %rs114;
	ld.shared.u8 	%rs115, [_ZZ6f_testPcS_E1x+113];
	st.global.u8 	[%rd2+113], %rs115;
	ld.shared.u8 	%rs116, [_ZZ6f_testPcS_E1x+114];
	st.global.u8 	[%rd2+114], %rs116;
	ld.shared.u8 	%rs117, [_ZZ6f_testPcS_E1x+115];
	st.global.u8 	[%rd2+115], %rs117;
	ld.shared.u8 	%rs118, [_ZZ6f_testPcS_E1x+116];
	st.global.u8 	[%rd2+116], %rs118;
	ld.shared.u8 	%rs119, [_ZZ6f_testPcS_E1x+117];
	st.global.u8 	[%rd2+117], %rs119;
	ld.shared.u8 	%rs120, [_ZZ6f_testPcS_E1x+118];
	st.global.u8 	[%rd2+118], %rs120;
	ld.shared.u8 	%rs121, [_ZZ6f_testPcS_E1x+119];
	st.global.u8 	[%rd2+119], %rs121;
	ld.shared.u8 	%rs122, [_ZZ6f_testPcS_E1x+120];
	st.global.u8 	[%rd2+120], %rs122;
	ld.shared.u8 	%rs123, [_ZZ6f_testPcS_E1x+121];
	st.global.u8 	[%rd2+121], %rs123;
	ld.shared.u8 	%rs124, [_ZZ6f_testPcS_E1x+122];
	st.global.u8 	[%rd2+122], %rs124;
	ld.shared.u8 	%rs125, [_ZZ6f_testPcS_E1x+123];
	st.global.u8 	[%rd2+123], %rs125;
	ld.shared.u8 	%rs126, [_ZZ6f_testPcS_E1x+124];
	st.global.u8 	[%rd2+124], %rs126;
	ld.shared.u8 	%rs127, [_ZZ6f_testPcS_E1x+125];
	st.global.u8 	[%rd2+125], %rs127;
	ld.shared.u8 	%rs128, [_ZZ6f_testPcS_E1x+126];
	st.global.u8 	[%rd2+126], %rs128;
	ld.shared.u8 	%rs129, [_ZZ6f_testPcS_E1x+127];
	st.global.u8 	[%rd2+127], %rs129;
	ld.shared.u8 	%rs130, [_ZZ6f_testPcS_E1x+128];
	st.global.u8 	[%rd2+128], %rs130;
	ld.shared.u8 	%rs131, [_ZZ6f_testPcS_E1x+129];
	st.global.u8 	[%rd2+129], %rs131;
	ld.shared.u8 	%rs132, [_ZZ6f_testPcS_E1x+130];
	st.global.u8 	[%rd2+130], %rs132;
	ld.shared.u8 	%rs133, [_ZZ6f_testPcS_E1x+131];
	st.global.u8 	[%rd2+131], %rs133;
	ld.shared.u8 	%rs134, [_ZZ6f_testPcS_E1x+132];
	st.global.u8 	[%rd2+132], %rs134;
	ld.shared.u8 	%rs135, [_ZZ6f_testPcS_E1x+133];
	st.global.u8 	[%rd2+133], %rs135;
	ld.shared.u8 	%rs136, [_ZZ6f_testPcS_E1x+134];
	st.global.u8 	[%rd2+134], %rs136;
	ld.shared.u8 	%rs137, [_ZZ6f_testPcS_E1x+135];
	st.global.u8 	[%rd2+135], %rs137;
	ld.shared.u8 	%rs138, [_ZZ6f_testPcS_E1x+136];
	st.global.u8 	[%rd2+136], %rs138;
	ld.shared.u8 	%rs139, [_ZZ6f_testPcS_E1x+137];
	st.global.u8 	[%rd2+137], %rs139;
	ld.shared.u8 	%rs140, [_ZZ6f_testPcS_E1x+138];
	st.global.u8 	[%rd2+138], %rs140;
	ld.shared.u8 	%rs141, [_ZZ6f_testPcS_E1x+139];
	st.global.u8 	[%rd2+139], %rs141;
	ld.shared.u8 	%rs142, [_ZZ6f_testPcS_E1x+140];
	st.global.u8 	[%rd2+140], %rs142;
	ld.shared.u8 	%rs143, [_ZZ6f_testPcS_E1x+141];
	st.global.u8 	[%rd2+141], %rs143;
	ld.shared.u8 	%rs144, [_ZZ6f_testPcS_E1x+142];
	st.global.u8 	[%rd2+142], %rs144;
	ld.shared.u8 	%rs145, [_ZZ6f_testPcS_E1x+143];
	st.global.u8 	[%rd2+143], %rs145;
	ld.shared.u8 	%rs146, [_ZZ6f_testPcS_E1x+144];
	st.global.u8 	[%rd2+144], %rs146;
	ld.shared.u8 	%rs147, [_ZZ6f_testPcS_E1x+145];
	st.global.u8 	[%rd2+145], %rs147;
	ld.shared.u8 	%rs148, [_ZZ6f_testPcS_E1x+146];
	st.global.u8 	[%rd2+146], %rs148;
	ld.shared.u8 	%rs149, [_ZZ6f_testPcS_E1x+147];
	st.global.u8 	[%rd2+147], %rs149;
	ld.shared.u8 	%rs150, [_ZZ6f_testPcS_E1x+148];
	st.global.u8 	[%rd2+148], %rs150;
	ld.shared.u8 	%rs151, [_ZZ6f_testPcS_E1x+149];
	st.global.u8 	[%rd2+149], %rs151;
	ld.shared.u8 	%rs152, [_ZZ6f_testPcS_E1x+150];
	st.global.u8 	[%rd2+150], %rs152;
	ld.shared.u8 	%rs153, [_ZZ6f_testPcS_E1x+151];
	st.global.u8 	[%rd2+151], %rs153;
	ld.shared.u8 	%rs154, [_ZZ6f_testPcS_E1x+152];
	st.global.u8 	[%rd2+152], %rs154;
	ld.shared.u8 	%rs155, [_ZZ6f_testPcS_E1x+153];
	st.global.u8 	[%rd2+153], %rs155;
	ld.shared.u8 	%rs156, [_ZZ6f_testPcS_E1x+154];
	st.global.u8 	[%rd2+154], %rs156;
	ld.shared.u8 	%rs157, [_ZZ6f_testPcS_E1x+155];
	st.global.u8 	[%rd2+155], %rs157;
	ld.shared.u8 	%rs158, [_ZZ6f_testPcS_E1x+156];
	st.global.u8 	[%rd2+156], %rs158;
	ld.shared.u8 	%rs159, [_ZZ6f_testPcS_E1x+157];
	st.global.u8 	[%rd2+157], %rs159;
	ld.shared.u8 	%rs160, [_ZZ6f_testPcS_E1x+158];
	st.global.u8 	[%rd2+158], %rs160;
	ld.shared.u8 	%rs161, [_ZZ6f_testPcS_E1x+159];
	st.global.u8 	[%rd2+159], %rs161;
	ld.shared.u8 	%rs162, [_ZZ6f_testPcS_E1x+160];
	st.global.u8 	[%rd2+160], %rs162;
	ld.shared.u8 	%rs163, [_ZZ6f_testPcS_E1x+161];
	st.global.u8 	[%rd2+161], %rs163;
	ld.shared.u8 	%rs164, [_ZZ6f_testPcS_E1x+162];
	st.global.u8 	[%rd2+162], %rs164;
	ld.shared.u8 	%rs165, [_ZZ6f_testPcS_E1x+163];
	st.global.u8 	[%rd2+163], %rs165;
	ld.shared.u8 	%rs166, [_ZZ6f_testPcS_E1x+164];
	st.global.u8 	[%rd2+164], %rs166;
	ld.shared.u8 	%rs167, [_ZZ6f_testPcS_E1x+165];
	st.global.u8 	[%rd2+165], %rs167;
	ld.shared.u8 	%rs168, [_ZZ6f_testPcS_E1x+166];
	st.global.u8 	[%rd2+166], %rs168;
	ld.shared.u8 	%rs169, [_ZZ6f_testPcS_E1x+167];
	st.global.u8 	[%rd2+167], %rs169;
	ld.shared.u8 	%rs170, [_ZZ6f_testPcS_E1x+168];
	st.global.u8 	[%rd2+168], %rs170;
	ld.shared.u8 	%rs171, [_ZZ6f_testPcS_E1x+169];
	st.global.u8 	[%rd2+169], %rs171;
	ld.shared.u8 	%rs172, [_ZZ6f_testPcS_E1x+170];
	st.global.u8 	[%rd2+170], %rs172;
	ld.shared.u8 	%rs173, [_ZZ6f_testPcS_E1x+171];
	st.global.u8 	[%rd2+171], %rs173;
	ld.shared.u8 	%rs174, [_ZZ6f_testPcS_E1x+172];
	st.global.u8 	[%rd2+172], %rs174;
	ld.shared.u8 	%rs175, [_ZZ6f_testPcS_E1x+173];
	st.global.u8 	[%rd2+173], %rs175;
	ld.shared.u8 	%rs176, [_ZZ6f_testPcS_E1x+174];
	st.global.u8 	[%rd2+174], %rs176;
	ld.shared.u8 	%rs177, [_ZZ6f_testPcS_E1x+175];
	st.global.u8 	[%rd2+175], %rs177;
	ld.shared.u8 	%rs178, [_ZZ6f_testPcS_E1x+176];
	st.global.u8 	[%rd2+176], %rs178;
	ld.shared.u8 	%rs179, [_ZZ6f_testPcS_E1x+177];
	st.global.u8 	[%rd2+177], %rs179;
	ld.shared.u8 	%rs180, [_ZZ6f_testPcS_E1x+178];
	st.global.u8 	[%rd2+178], %rs180;
	ld.shared.u8 	%rs181, [_ZZ6f_testPcS_E1x+179];
	st.global.u8 	[%rd2+179], %rs181;
	ld.shared.u8 	%rs182, [_ZZ6f_testPcS_E1x+180];
	st.global.u8 	[%rd2+180], %rs182;
	ld.shared.u8 	%rs183, [_ZZ6f_testPcS_E1x+181];
	st.global.u8 	[%rd2+181], %rs183;
	ld.shared.u8 	%rs184, [_ZZ6f_testPcS_E1x+182];
	st.global.u8 	[%rd2+182], %rs184;
	ld.shared.u8 	%rs185, [_ZZ6f_testPcS_E1x+183];
	st.global.u8 	[%rd2+183], %rs185;
	ld.shared.u8 	%rs186, [_ZZ6f_testPcS_E1x+184];
	st.global.u8 	[%rd2+184], %rs186;
	ld.shared.u8 	%rs187, [_ZZ6f_testPcS_E1x+185];
	st.global.u8 	[%rd2+185], %rs187;
	ld.shared.u8 	%rs188, [_ZZ6f_testPcS_E1x+186];
	st.global.u8 	[%rd2+186], %rs188;
	ld.shared.u8 	%rs189, [_ZZ6f_testPcS_E1x+187];
	st.global.u8 	[%rd2+187], %rs189;
	ld.shared.u8 	%rs190, [_ZZ6f_testPcS_E1x+188];
	st.global.u8 	[%rd2+188], %rs190;
	ld.shared.u8 	%rs191, [_ZZ6f_testPcS_E1x+189];
	st.global.u8 	[%rd2+189], %rs191;
	ld.shared.u8 	%rs192, [_ZZ6f_testPcS_E1x+190];
	st.global.u8 	[%rd2+190], %rs192;
	ld.shared.u8 	%rs193, [_ZZ6f_testPcS_E1x+191];
	st.global.u8 	[%rd2+191], %rs193;
	ld.shared.u8 	%rs194, [_ZZ6f_testPcS_E1x+192];
	st.global.u8 	[%rd2+192], %rs194;
	ld.shared.u8 	%rs195, [_ZZ6f_testPcS_E1x+193];
	st.global.u8 	[%rd2+193], %rs195;
	ld.shared.u8 	%rs196, [_ZZ6f_testPcS_E1x+194];
	st.global.u8 	[%rd2+194], %rs196;
	ld.shared.u8 	%rs197, [_ZZ6f_testPcS_E1x+195];
	st.global.u8 	[%rd2+195], %rs197;
	ld.shared.u8 	%rs198, [_ZZ6f_testPcS_E1x+196];
	st.global.u8 	[%rd2+196], %rs198;
	ld.shared.u8 	%rs199, [_ZZ6f_testPcS_E1x+197];
	st.global.u8 	[%rd2+197], %rs199;
	ld.shared.u8 	%rs200, [_ZZ6f_testPcS_E1x+198];
	st.global.u8 	[%rd2+198], %rs200;
	ld.shared.u8 	%rs201, [_ZZ6f_testPcS_E1x+199];
	st.global.u8 	[%rd2+199], %rs201;
	ld.shared.u8 	%rs202, [_ZZ6f_testPcS_E1x+200];
	st.global.u8 	[%rd2+200], %rs202;
	ld.shared.u8 	%rs203, [_ZZ6f_testPcS_E1x+201];
	st.global.u8 	[%rd2+201], %rs203;
	ld.shared.u8 	%rs204, [_ZZ6f_testPcS_E1x+202];
	st.global.u8 	[%rd2+202], %rs204;
	ld.shared.u8 	%rs205, [_ZZ6f_testPcS_E1x+203];
	st.global.u8 	[%rd2+203], %rs205;
	ld.shared.u8 	%rs206, [_ZZ6f_testPcS_E1x+204];
	st.global.u8 	[%rd2+204], %rs206;
	ld.shared.u8 	%rs207, [_ZZ6f_testPcS_E1x+205];
	st.global.u8 	[%rd2+205], %rs207;
	ld.shared.u8 	%rs208, [_ZZ6f_testPcS_E1x+206];
	st.global.u8 	[%rd2+206], %rs208;
	ld.shared.u8 	%rs209, [_ZZ6f_testPcS_E1x+207];
	st.global.u8 	[%rd2+207], %rs209;
	ld.shared.u8 	%rs210, [_ZZ6f_testPcS_E1x+208];
	st.global.u8 	[%rd2+208], %rs210;
	ld.shared.u8 	%rs211, [_ZZ6f_testPcS_E1x+209];
	st.global.u8 	[%rd2+209], %rs211;
	ld.shared.u8 	%rs212, [_ZZ6f_testPcS_E1x+210];
	st.global.u8 	[%rd2+210], %rs212;
	ld.shared.u8 	%rs213, [_ZZ6f_testPcS_E1x+211];
	st.global.u8 	[%rd2+211], %rs213;
	ld.shared.u8 	%rs214, [_ZZ6f_testPcS_E1x+212];
	st.global.u8 	[%rd2+212], %rs214;
	ld.shared.u8 	%rs215, [_ZZ6f_testPcS_E1x+213];
	st.global.u8 	[%rd2+213], %rs215;
	ld.shared.u8 	%rs216, [_ZZ6f_testPcS_E1x+214];
	st.global.u8 	[%rd2+214], %rs216;
	ld.shared.u8 	%rs217, [_ZZ6f_testPcS_E1x+215];
	st.global.u8 	[%rd2+215], %rs217;
	ld.shared.u8 	%rs218, [_ZZ6f_testPcS_E1x+216];
	st.global.u8 	[%rd2+216], %rs218;
	ld.shared.u8 	%rs219, [_ZZ6f_testPcS_E1x+217];
	st.global.u8 	[%rd2+217], %rs219;
	ld.shared.u8 	%rs220, [_ZZ6f_testPcS_E1x+218];
	st.global.u8 	[%rd2+218], %rs220;
	ld.shared.u8 	%rs221, [_ZZ6f_testPcS_E1x+219];
	st.global.u8 	[%rd2+219], %rs221;
	ld.shared.u8 	%rs222, [_ZZ6f_testPcS_E1x+220];
	st.global.u8 	[%rd2+220], %rs222;
	ld.shared.u8 	%rs223, [_ZZ6f_testPcS_E1x+221];
	st.global.u8 	[%rd2+221], %rs223;
	ld.shared.u8 	%rs224, [_ZZ6f_testPcS_E1x+222];
	st.global.u8 	[%rd2+222], %rs224;
	ld.shared.u8 	%rs225, [_ZZ6f_testPcS_E1x+223];
	st.global.u8 	[%rd2+223], %rs225;
	ld.shared.u8 	%rs226, [_ZZ6f_testPcS_E1x+224];
	st.global.u8 	[%rd2+224], %rs226;
	ld.shared.u8 	%rs227, [_ZZ6f_testPcS_E1x+225];
	st.global.u8 	[%rd2+225], %rs227;
	ld.shared.u8 	%rs228, [_ZZ6f_testPcS_E1x+226];
	st.global.u8 	[%rd2+226], %rs228;
	ld.shared.u8 	%rs229, [_ZZ6f_testPcS_E1x+227];
	st.global.u8 	[%rd2+227], %rs229;
	ld.shared.u8 	%rs230, [_ZZ6f_testPcS_E1x+228];
	st.global.u8 	[%rd2+228], %rs230;
	ld.shared.u8 	%rs231, [_ZZ6f_testPcS_E1x+229];
	st.global.u8 	[%rd2+229], %rs231;
	ld.shared.u8 	%rs232, [_ZZ6f_testPcS_E1x+230];
	st.global.u8 	[%rd2+230], %rs232;
	ld.shared.u8 	%rs233, [_ZZ6f_testPcS_E1x+231];
	st.global.u8 	[%rd2+231], %rs233;
	ld.shared.u8 	%rs234, [_ZZ6f_testPcS_E1x+232];
	st.global.u8 	[%rd2+232], %rs234;
	ld.shared.u8 	%rs235, [_ZZ6f_testPcS_E1x+233];
	st.global.u8 	[%rd2+233], %rs235;
	ld.shared.u8 	%rs236, [_ZZ6f_testPcS_E1x+234];
	st.global.u8 	[%rd2+234], %rs236;
	ld.shared.u8 	%rs237, [_ZZ6f_testPcS_E1x+235];
	st.global.u8 	[%rd2+235], %rs237;
	ld.shared.u8 	%rs238, [_ZZ6f_testPcS_E1x+236];
	st.global.u8 	[%rd2+236], %rs238;
	ld.shared.u8 	%rs239, [_ZZ6f_testPcS_E1x+237];
	st.global.u8 	[%rd2+237], %rs239;
	ld.shared.u8 	%rs240, [_ZZ6f_testPcS_E1x+238];
	st.global.u8 	[%rd2+238], %rs240;
	ld.shared.u8 	%rs241, [_ZZ6f_testPcS_E1x+239];
	st.global.u8 	[%rd2+239], %rs241;
	ld.shared.u8 	%rs242, [_ZZ6f_testPcS_E1x+240];
	st.global.u8 	[%rd2+240], %rs242;
	ld.shared.u8 	%rs243, [_ZZ6f_testPcS_E1x+241];
	st.global.u8 	[%rd2+241], %rs243;
	ld.shared.u8 	%rs244, [_ZZ6f_testPcS_E1x+242];
	st.global.u8 	[%rd2+242], %rs244;
	ld.shared.u8 	%rs245, [_ZZ6f_testPcS_E1x+243];
	st.global.u8 	[%rd2+243], %rs245;
	ld.shared.u8 	%rs246, [_ZZ6f_testPcS_E1x+244];
	st.global.u8 	[%rd2+244], %rs246;
	ld.shared.u8 	%rs247, [_ZZ6f_testPcS_E1x+245];
	st.global.u8 	[%rd2+245], %rs247;
	ld.shared.u8 	%rs248, [_ZZ6f_testPcS_E1x+246];
	st.global.u8 	[%rd2+246], %rs248;
	ld.shared.u8 	%rs249, [_ZZ6f_testPcS_E1x+247];
	st.global.u8 	[%rd2+247], %rs249;
	ld.shared.u8 	%rs250, [_ZZ6f_testPcS_E1x+248];
	st.global.u8 	[%rd2+248], %rs250;
	ld.shared.u8 	%rs251, [_ZZ6f_testPcS_E1x+249];
	st.global.u8 	[%rd2+249], %rs251;
	ld.shared.u8 	%rs252, [_ZZ6f_testPcS_E1x+250];
	st.global.u8 	[%rd2+250], %rs252;
	ld.shared.u8 	%rs253, [_ZZ6f_testPcS_E1x+251];
	st.global.u8 	[%rd2+251], %rs253;
	ld.shared.u8 	%rs254, [_ZZ6f_testPcS_E1x+252];
	st.global.u8 	[%rd2+252], %rs254;
	ld.shared.u8 	%rs255, [_ZZ6f_testPcS_E1x+253];
	st.global.u8 	[%rd2+253], %rs255;
	ld.shared.u8 	%rs256, [_ZZ6f_testPcS_E1x+254];
	st.global.u8 	[%rd2+254], %rs256;
	ld.shared.u8 	%rs257, [_ZZ6f_testPcS_E1x+255];
	st.global.u8 	[%rd2+255], %rs257;
	ret;

}


// ===== COMPILED SASS (sm_100) =====

	.target	sm_100

	.elftype	@"ET_EXEC"


//--------------------- .note.nv.tkinfo           --------------------------
	.section	.note.nv.tkinfo,"",@"SHT_NOTE"
	.sectionflags	@"SHF_NOTE_NV_TKINFO"
	.tkinfo
        /*0018*/ 	.word	0x00000002
        /*0030*/ 	.string	""
        /*0030*/ 	.string	"ptxas"
        /*0030*/ 	.string	"Cuda compilation tools, release 13.0, V13.0.88"
        /*0030*/ 	.string	"Build cuda_13.0.r13.0/compiler.36424714_0"
        /*0030*/ 	.string	"-arch sm_100 -m 64 "



//--------------------- .note.nv.cuinfo           --------------------------
	.section	.note.nv.cuinfo,"",@"SHT_NOTE"
	.sectionflags	@"SHF_NOTE_NV_CUINFO"
        /*0018*/ 	.short	0x0002
        /*001a*/ 	.short	0x0064
        /*001c*/ 	.short	0x0082
	.zero		2


//--------------------- .nv.info                  --------------------------
	.section	.nv.info,"",@"SHT_CUDA_INFO"
	.align	4


	//----- nvinfo : EIATTR_REGCOUNT
	.align		4
        /*0000*/ 	.byte	0x04, 0x2f
        /*0002*/ 	.short	(.L_1 - .L_0)
	.align		4
.L_0:
        /*0004*/ 	.word	index@(_Z6f_testPcS_)
        /*0008*/ 	.word	0x00000020


	//----- nvinfo : EIATTR_FRAME_SIZE
	.align		4
.L_1:
        /*000c*/ 	.byte	0x04, 0x11
        /*000e*/ 	.short	(.L_3 - .L_2)
	.align		4
.L_2:
        /*0010*/ 	.word	index@(_Z6f_testPcS_)
        /*0014*/ 	.word	0x00000000


	//----- nvinfo : EIATTR_MIN_STACK_SIZE
	.align		4
.L_3:
        /*0018*/ 	.byte	0x04, 0x12
        /*001a*/ 	.short	(.L_5 - .L_4)
	.align		4
.L_4:
        /*001c*/ 	.word	index@(_Z6f_testPcS_)
        /*0020*/ 	.word	0x00000000
.L_5:


//--------------------- .nv.compat                --------------------------
	.section	.nv.compat,"",@"SHT_CUDA_COMPAT_INFO"
	.align	4
        /*0000*/ 	.byte	0x02, 0x09, 0x00, 0x00, 0x02, 0x02, 0x01, 0x00, 0x02, 0x05, 0x05, 0x00, 0x03, 0x07, 0x01, 0x01
        /*0010*/ 	.byte	0x02, 0x03, 0x00, 0x00, 0x02, 0x06, 0x01, 0x00, 0x04, 0x0b, 0x08, 0x00, 0x09, 0x00, 0x00, 0x00
        /*0020*/ 	.byte	0x00, 0x00, 0x00, 0x00


//--------------------- .nv.info._Z6f_testPcS_    --------------------------
	.section	.nv.info._Z6f_testPcS_,"",@"SHT_CUDA_INFO"
	.sectionflags	@""
	.align	4


	//----- nvinfo : EIATTR_CUDA_API_VERSION
	.align		4
        /*0000*/ 	.byte	0x04, 0x37
        /*0002*/ 	.short	(.L_7 - .L_6)
.L_6:
        /*0004*/ 	.word	0x00000082


	//----- nvinfo : EIATTR_KPARAM_INFO
	.align		4
.L_7:
        /*0008*/ 	.byte	0x04, 0x17
        /*000a*/ 	.short	(.L_9 - .L_8)
.L_8:
        /*000c*/ 	.word	0x00000000
        /*0010*/ 	.short	0x0001
        /*0012*/ 	.short	0x0008
        /*0014*/ 	.byte	0x00, 0xf5, 0x21, 0x00


	//----- nvinfo : EIATTR_KPARAM_INFO
	.align		4
.L_9:
        /*0018*/ 	.byte	0x04, 0x17
        /*001a*/ 	.short	(.L_11 - .L_10)
.L_10:
        /*001c*/ 	.word	0x00000000
        /*0020*/ 	.short	0x0000
        /*0022*/ 	.short	0x0000
        /*0024*/ 	.byte	0x00, 0xf5, 0x21, 0x00


	//----- nvinfo : EIATTR_SPARSE_MMA_MASK
	.align		4
.L_11:
        /*0028*/ 	.byte	0x03, 0x50
        /*002a*/ 	.short	0x0000


	//----- nvinfo : EIATTR_MAXREG_COUNT
	.align		4
        /*002c*/ 	.byte	0x03, 0x1b
        /*002e*/ 	.short	0x00ff


	//----- nvinfo : EIATTR_NUM_BARRIERS
	.align		4
        /*0030*/ 	.byte	0x02, 0x4c
        /*0032*/ 	.byte	0x01
	.zero		1


	//----- nvinfo : EIATTR_MERCURY_ISA_VERSION
	.align		4
        /*0034*/ 	.byte	0x03, 0x5f
        /*0036*/ 	.short	0x0101


	//----- nvinfo : EIATTR_VRC_CTA_INIT_COUNT
	.align		4
        /*0038*/ 	.byte	0x02, 0x4a
	.zero		1
	.zero		1


	//----- nvinfo : EIATTR_EXIT_INSTR_OFFSETS
	.align		4
        /*003c*/ 	.byte	0x04, 0x1c
        /*003e*/ 	.short	(.L_13 - .L_12)


	//   ....[0]....
.L_12:
        /*0040*/ 	.word	0x000067f0


	//----- nvinfo : EIATTR_CBANK_PARAM_SIZE
	.align		4
.L_13:
        /*0044*/ 	.byte	0x03, 0x19
        /*0046*/ 	.short	0x0010


	//----- nvinfo : EIATTR_PARAM_CBANK
	.align		4
        /*0048*/ 	.byte	0x04, 0x0a
        /*004a*/ 	.short	(.L_15 - .L_14)
	.align		4
.L_14:
        /*004c*/ 	.word	index@(.nv.constant0._Z6f_testPcS_)
        /*0050*/ 	.short	0x0380
        /*0052*/ 	.short	0x0010


	//----- nvinfo : EIATTR_SW_WAR
	.align		4
.L_15:
        /*0054*/ 	.byte	0x04, 0x36
        /*0056*/ 	.short	(.L_17 - .L_16)
.L_16:
        /*0058*/ 	.word	0x00000008
.L_17:


//--------------------- .nv.callgraph             --------------------------
	.section	.nv.callgraph,"",@"SHT_CUDA_CALLGRAPH"
	.align	4
	.sectionentsize	8
	.align		4
        /*0000*/ 	.word	0x00000000
	.align		4
        /*0004*/ 	.word	0xffffffff
	.align		4
        /*0008*/ 	.word	0x00000000
	.align		4
        /*000c*/ 	.word	0xfffffffe
	.align		4
        /*0010*/ 	.word	0x00000000
	.align		4
        /*0014*/ 	.word	0xfffffffd
	.align		4
        /*0018*/ 	.word	0x00000000
	.align		4
        /*001c*/ 	.word	0xfffffffc


//--------------------- .text._Z6f_testPcS_       --------------------------
	.section	.text._Z6f_testPcS_,"ax",@progbits
	.align	128
        .global         _Z6f_testPcS_
        .type           _Z6f_testPcS_,@function
        .size           _Z6f_testPcS_,(.L_x_1 - _Z6f_testPcS_)
        .other          _Z6f_testPcS_,@"STO_CUDA_ENTRY STV_DEFAULT"
_Z6f_testPcS_:
.text._Z6f_testPcS_:
[----:B------:R-:W-:Y:S08]  /*0000*/  LDC R1, c[0x0][0x37c] ;  /* 0x0000df00ff017b82 */ /* 0x000ff00000000800 */
[----:B------:R-:W0:Y:S01]  /*0010*/  S2UR UR5, SR_CgaCtaId ;  /* 0x00000000000579c3 */ /* 0x000e220000008800 */
[----:B------:R-:W-:Y:S01]  /*0020*/  UMOV UR4, 0x400 ;  /* 0x0000040000047882 */ /* 0x000fe20000000000 */
[----:B------:R-:W-:Y:S01]  /*0030*/  UMOV UR6, 0x400 ;  /* 0x0000040000067882 */ /* 0x000fe20000000000 */
[----:B------:R-:W-:Y:S01]  /*0040*/  UMOV UR8, 0x400 ;  /* 0x0000040000087882 */ /* 0x000fe20000000000 */
[----:B------:R-:W-:Y:S01]  /*0050*/  UMOV UR10, 0x400 ;  /* 0x00000400000a7882 */ /* 0x000fe20000000000 */
[----:B------:R-:W-:Y:S01]  /*0060*/  UMOV UR12, 0x400 ;  /* 0x00000400000c7882 */ /* 0x000fe20000000000 */
[----:B------:R-:W-:Y:S01]  /*0070*/  UMOV UR14, 0x400 ;  /* 0x00000400000e7882 */ /* 0x000fe20000000000 */
[----:B------:R-:W-:Y:S01]  /*0080*/  UMOV UR16, 0x400 ;  /* 0x0000040000107882 */ /* 0x000fe20000000000 */
[----:B------:R-:W1:Y:S01]  /*0090*/  S2UR UR7, SR_CgaCtaId ;  /* 0x00000000000779c3 */ /* 0x000e620000008800 */
[----:B------:R-:W-:Y:S01]  /*00a0*/  UMOV UR18, 0x400 ;  /* 0x0000040000127882 */ /* 0x000fe20000000000 */
[----:B------:R-:W-:Y:S01]  /*00b0*/  UMOV UR20, 0x400 ;  /* 0x0000040000147882 */ /* 0x000fe20000000000 */
[----:B------:R-:W-:Y:S01]  /*00c0*/  UMOV UR22, 0x400 ;  /* 0x0000040000167882 */ /* 0x000fe20000000000 */
[----:B------:R-:W-:Y:S01]  /*00d0*/  UMOV UR24, 0x400 ;  /* 0x0000040000187882 */ /* 0x000fe20000000000 */
[----:B------:R-:W-:-:S03]  /*00e0*/  UMOV UR25, 0x400 ;  /* 0x0000040000197882 */ /* 0x000fc60000000000 */
[----:B------:R-:W2:Y:S08]  /*00f0*/  S2UR UR9, SR_CgaCtaId ;  /* 0x00000000000979c3 */ /* 0x000eb00000008800 */
[----:B------:R-:W3:Y:S01]  /*0100*/  S2UR UR11, SR_CgaCtaId ;  /* 0x00000000000b79c3 */ /* 0x000ee20000008800 */
[----:B0-----:R-:W-:-:S07]  /*0110*/  ULEA UR4, UR5, UR4, 0x18 ;  /* 0x0000000405047291 */ /* 0x001fce000f8ec0ff */
[----:B------:R-:W0:Y:S01]  /*0120*/  S2UR UR13, SR_CgaCtaId ;  /* 0x00000000000d79c3 */ /* 0x000e220000008800 */
[----:B-1----:R-:W-:Y:S01]  /*0130*/  ULEA UR6, UR7, UR6, 0x18 ;  /* 0x0000000607067291 */ /* 0x002fe2000f8ec0ff */
[----:B------:R-:W-:Y:S04]  /*0140*/  STS.U8 [UR4], RZ ;  /* 0x000000ffff007988 */ /* 0x000fe80008000004 */
[----:B------:R-:W-:Y:S02]  /*0150*/  STS.U8 [UR4+0x1], RZ ;  /* 0x000001ffff007988 */ /* 0x000fe40008000004 */
[----:B------:R-:W1:Y:S01]  /*0160*/  S2UR UR15, SR_CgaCtaId ;  /* 0x00000000000f79c3 */ /* 0x000e620000008800 */
[----:B--2---:R-:W-:Y:S01]  /*0170*/  ULEA UR8, UR9, UR8, 0x18 ;  /* 0x0000000809087291 */ /* 0x004fe2000f8ec0ff */
[----:B------:R-:W-:Y:S04]  /*0180*/  STS.U8 [UR4+0x2], RZ ;  /* 0x000002ffff007988 */ /* 0x000fe80008000004 */
[----:B------:R-:W-:Y:S01]  /*0190*/  STS.U8 [UR4+0x3], RZ ;  /* 0x000003ffff007988 */ /* 0x000fe20008000004 */
[----:B---3--:R-:W-:Y:S01]  /*01a0*/  ULEA UR10, UR11, UR10, 0x18 ;  /* 0x0000000a0b0a7291 */ /* 0x008fe2000f8ec0ff */
[----:B------:R-:W2:Y:S02]  /*01b0*/  S2UR UR17, SR_CgaCtaId ;  /* 0x00000000001179c3 */ /* 0x000ea40000008800 */
[----:B------:R-:W-:Y:S04]  /*01c0*/  STS.U8 [UR4+0x4], RZ ;  /* 0x000004ffff007988 */ /* 0x000fe80008000004 */
[----:B------:R-:W-:Y:S01]  /*01d0*/  STS.U8 [UR4+0x5], RZ ;  /* 0x000005ffff007988 */ /* 0x000fe20008000004 */
[----:B0-----:R-:W-:Y:S01]  /*01e0*/  ULEA UR12, UR13, UR12, 0x18 ;  /* 0x0000000c0d0c7291 */ /* 0x001fe2000f8ec0ff */
[----:B------:R-:W0:Y:S02]  /*01f0*/  S2UR UR19, SR_CgaCtaId ;  /* 0x00000000001379c3 */ /* 0x000e240000008800 */
[----:B------:R-:W-:Y:S04]  /*0200*/  STS.U8 [UR4+0x6], RZ ;  /* 0x000006ffff007988 */ /* 0x000fe80008000004 */
[----:B------:R-:W-:Y:S01]  /*0210*/  STS.U8 [UR4+0x7], RZ ;  /* 0x000007ffff007988 */ /* 0x000fe20008000004 */
[----:B-1----:R-:W-:Y:S01]  /*0220*/  ULEA UR14, UR15, UR14, 0x18 ;  /* 0x0000000e0f0e7291 */ /* 0x002fe2000f8ec0ff */
[----:B------:R-:W1:Y:S02]  /*0230*/  S2UR UR21, SR_CgaCtaId ;  /* 0x00000000001579c3 */ /* 0x000e640000008800 */
[----:B------:R-:W-:Y:S04]  /*0240*/  STS.U8 [UR4+0x8], RZ ;  /* 0x000008ffff007988 */ /* 0x000fe80008000004 */
[----:B------:R-:W-:Y:S02]  /*0250*/  STS.U8 [UR4+0x9], RZ ;  /* 0x000009ffff007988 */ /* 0x000fe40008000004 */
[----:B------:R-:W3:Y:S02]  /*0260*/  S2UR UR23, SR_CgaCtaId ;  /* 0x00000000001779c3 */ /* 0x000ee40000008800 */
[----:B------:R-:W-:Y:S01]  /*0270*/  STS.U8 [UR4+0xa], RZ ;  /* 0x00000affff007988 */ /* 0x000fe20008000004 */
[----:B--2---:R-:W-:-:S03]  /*0280*/  ULEA UR16, UR17, UR16, 0x18 ;  /* 0x0000001011107291 */ /* 0x004fc6000f8ec0ff */
[----:B------:R-:W-:Y:S01]  /*0290*/  STS.U8 [UR4+0xb], RZ ;  /* 0x00000bffff007988 */ /* 0x000fe20008000004 */
[----:B0-----:R-:W-:-:S03]  /*02a0*/  ULEA UR18, UR19, UR18, 0x18 ;  /* 0x0000001213127291 */ /* 0x001fc6000f8ec0ff */
[----:B------:R-:W-:Y:S01]  /*02b0*/  STS.U8 [UR4+0xc], RZ ;  /* 0x00000cffff007988 */ /* 0x000fe20008000004 */
[----:B------:R-:W0:Y:S03]  /*02c0*/  LDC.64 R2, c[0x0][0x388] ;  /* 0x0000e200ff027b82 */ /* 0x000e260000000a00 */
[----:B------:R-:W-:Y:S01]  /*02d0*/  STS.U8 [UR4+0xd], RZ ;  /* 0x00000dffff007988 */ /* 0x000fe20008000004 */
[----:B-1----:R-:W-:-:S03]  /*02e0*/  ULEA UR20, UR21, UR20, 0x18 ;  /* 0x0000001415147291 */ /* 0x002fc6000f8ec0ff */
[----:B------:R-:W-:Y:S01]  /*02f0*/  STS.U8 [UR4+0xe], RZ ;  /* 0x00000effff007988 */ /* 0x000fe20008000004 */
[----:B------:R-:W1:Y:S01]  /*0300*/  LDC.64 R4, c[0x0][0x388] ;  /* 0x0000e200ff047b82 */ /* 0x000e620000000a00 */
[----:B------:R-:W-:Y:S02]  /*0310*/  UMOV UR21, 0x400 ;  /* 0x0000040000157882 */ /* 0x000fe40000000000 */
[----:B------:R-:W-:Y:S01]  /*0320*/  STS.U8 [UR4+0xf], RZ ;  /* 0x00000fffff007988 */ /* 0x000fe20008000004 */
[----:B---3--:R-:W-:-:S03]  /*0330*/  ULEA UR22, UR23, UR22, 0x18 ;  /* 0x0000001617167291 */ /* 0x008fc6000f8ec0ff */
[----:B------:R-:W-:Y:S01]  /*0340*/  STS.U8 [UR4+0x10], RZ ;  /* 0x000010ffff007988 */ /* 0x000fe20008000004 */
[----:B------:R-:W2:Y:S03]  /*0350*/  LDC.64 R6, c[0x0][0x388] ;  /* 0x0000e200ff067b82 */ /* 0x000ea60000000a00 */
[----:B------:R-:W-:Y:S04]  /*0360*/  STS.U8 [UR4+0x11], RZ ;  /* 0x000011ffff007988 */ /* 0x000fe80008000004 */
[----:B------:R-:W-:Y:S01]  /*0370*/  STS.U8 [UR4+0x12], RZ ;  /* 0x000012ffff007988 */ /* 0x000fe20008000004 */
[----:B------:R-:W3:Y:S03]  /*0380*/  LDC.64 R8, c[0x0][0x388] ;  /* 0x0000e200ff087b82 */ /* 0x000ee60000000a00 */
[----:B------:R-:W-:Y:S04]  /*0390*/  STS.U8 [UR4+0x13], RZ ;  /* 0x000013ffff007988 */ /* 0x000fe80008000004 */
[----:B------:R-:W-:Y:S01]  /*03a0*/  STS.U8 [UR4+0x14], RZ ;  /* 0x000014ffff007988 */ /* 0x000fe20008000004 */
[----:B------:R-:W4:Y:S03]  /*03b0*/  LDC.64 R10, c[0x0][0x388] ;  /* 0x0000e200ff0a7b82 */ /* 0x000f260000000a00 */
[----:B------:R-:W-:Y:S04]  /*03c0*/  STS.U8 [UR4+0x15], RZ ;  /* 0x000015ffff007988 */ /* 0x000fe80008000004 */
[----:B------:R-:W-:Y:S01]  /*03d0*/  STS.U8 [UR4+0x16], RZ ;  /* 0x000016ffff007988 */ /* 0x000fe20008000004 */
[----:B------:R-:W5:Y:S03]  /*03e0*/  LDC.64 R12, c[0x0][0x388] ;  /* 0x0000e200ff0c7b82 */ /* 0x000f660000000a00 */
[----:B------:R-:W-:Y:S04]  /*03f0*/  STS.U8 [UR4+0x17], RZ ;  /* 0x000017ffff007988 */ /* 0x000fe80008000004 */
[----:B------:R-:W-:Y:S01]  /*0400*/  STS.U8 [UR4+0x18], RZ ;  /* 0x000018ffff007988 */ /* 0x000fe20008000004 */
[----:B------:R-:W5:Y:S03]  /*0410*/  LDC.64 R26, c[0x0][0x388] ;  /* 0x0000e200ff1a7b82 */ /* 0x000f660000000a00 */
[----:B------:R-:W-:Y:S04]  /*0420*/  STS.U8 [UR4+0x19], RZ ;  /* 0x000019ffff007988 */ /* 0x000fe80008000004 */
        /* <DEDUP_REMOVED lines=224> */
[----:B------:R-:W-:Y:S01]  /*1230*/  STS.U8 [UR4+0xfa], RZ ;  /* 0x0000faffff007988 */ /* 0x000fe20008000004 */
[----:B------:R-:W-:-:S02]  /*1240*/  UMOV UR4, 0x400 ;  /* 0x0000040000047882 */ /* 0x000fc40000000000 */
[----:B------:R-:W-:Y:S01]  /*1250*/  ULEA UR4, UR5, UR4, 0x18 ;  /* 0x0000000405047291 */ /* 0x000fe2000f8ec0ff */
[----:B------:R-:W-:Y:S01]  /*1260*/  STS.U8 [UR6+0xfb], RZ ;  /* 0x0000fbffff007988 */ /* 0x000fe20008000006 */
[----:B------:R-:W-:Y:S01]  /*1270*/  UMOV UR6, 0x400 ;  /* 0x0000040000067882 */ /* 0x000fe20000000000 */
[----:B------:R-:W-:Y:S01]  /*1280*/  UMOV UR5, 0x400 ;  /* 0x0000040000057882 */ /* 0x000fe20000000000 */
[----:B------:R-:W-:Y:S01]  /*1290*/  ULEA UR6, UR7, UR6, 0x18 ;  /* 0x0000000607067291 */ /* 0x000fe2000f8ec0ff */
[----:B------:R-:W-:Y:S01]  /*12a0*/  STS.U8 [UR8+0xfc], RZ ;  /* 0x0000fcffff007988 */ /* 0x000fe20008000008 */
[----:B------:R-:W-:Y:S01]  /*12b0*/  ULEA UR5, UR7, UR5, 0x18 ;  /* 0x0000000507057291 */ /* 0x000fe2000f8ec0ff */
[----:B------:R-:W-:Y:S02]  /*12c0*/  UMOV UR8, 0x400 ;  /* 0x0000040000087882 */ /* 0x000fe40000000000 */
[----:B------:R-:W-:Y:S01]  /*12d0*/  STS.U8 [UR10+0xfd], RZ ;  /* 0x0000fdffff007988 */ /* 0x000fe2000800000a */
[----:B------:R-:W-:Y:S01]  /*12e0*/  ULEA UR8, UR9, UR8, 0x18 ;  /* 0x0000000809087291 */ /* 0x000fe2000f8ec0ff */
[----:B------:R-:W-:-:S02]  /*12f0*/  UMOV UR10, 0x400 ;  /* 0x00000400000a7882 */ /* 0x000fc40000000000 */
[----:B------:R-:W-:Y:S01]  /*1300*/  STS.U8 [UR12+0xfe], RZ ;  /* 0x0000feffff007988 */ /* 0x000fe2000800000c */
[----:B------:R-:W-:Y:S01]  /*1310*/  UMOV UR12, 0x400 ;  /* 0x00000400000c7882 */ /* 0x000fe20000000000 */
[----:B------:R-:W-:Y:S02]  /*1320*/  ULEA UR10, UR11, UR10, 0x18 ;  /* 0x0000000a0b0a7291 */ /* 0x000fe4000f8ec0ff */
[----:B------:R-:W-:Y:S01]  /*1330*/  STS.U8 [UR14+0xff], RZ ;  /* 0x0000ffffff007988 */ /* 0x000fe2000800000e */
[----:B------:R-:W-:Y:S01]  /*1340*/  UMOV UR14, 0x400 ;  /* 0x00000400000e7882 */ /* 0x000fe20000000000 */
[----:B------:R-:W-:Y:S01]  /*1350*/  ULEA UR12, UR13, UR12, 0x18 ;  /* 0x0000000c0d0c7291 */ /* 0x000fe2000f8ec0ff */
[----:B------:R-:W-:Y:S01]  /*1360*/  BAR.SYNC.DEFER_BLOCKING 0x0 ;  /* 0x0000000000007b1d */ /* 0x000fe20000010000 */
[----:B------:R-:W-:-:S05]  /*1370*/  ULEA UR14, UR15, UR14, 0x18 ;  /* 0x0000000e0f0e7291 */ /* 0x000fca000f8ec0ff */
[----:B------:R-:W-:Y:S01]  /*1380*/  UMOV UR7, 0x400 ;  /* 0x0000040000077882 */ /* 0x000fe20000000000 */
[----:B------:R-:W-:Y:S01]  /*1390*/  UMOV UR9, 0x400 ;  /* 0x0000040000097882 */ /* 0x000fe20000000000 */
[----:B------:R-:W-:Y:S01]  /*13a0*/  ULEA UR7, UR17, UR7, 0x18 ;  /* 0x0000000711077291 */ /* 0x000fe2000f8ec0ff */
[----:B------:R-:W-:Y:S01]  /*13b0*/  UMOV UR15, 0x400 ;  /* 0x00000400000f7882 */ /* 0x000fe20000000000 */
[----:B------:R-:W-:Y:S01]  /*13c0*/  LDS.U8 R25, [UR5+0x5] ;  /* 0x00000505ff197984 */ /* 0x000fe20008000000 */
[----:B------:R-:W0:Y:S03]  /*13d0*/  S2UR UR5, SR_CgaCtaId ;  /* 0x00000000000579c3 */ /* 0x000e260000008800 */
[----:B------:R-:W1:Y:S04]  /*13e0*/  LDS.U8 R15, [UR16] ;  /* 0x00000010ff0f7984 */ /* 0x000e680008000000 */
[----:B------:R-:W2:Y:S01]  /*13f0*/  LDS.U8 R17, [UR18+0x1] ;  /* 0x00000112ff117984 */ /* 0x000ea20008000000 */
[----:B------:R-:W3:Y:S01]  /*1400*/  S2UR UR16, SR_CgaCtaId ;  /* 0x00000000001079c3 */ /* 0x000ee20000008800 */
[----:B------:R-:W-:-:S02]  /*1410*/  UMOV UR18, 0x400 ;  /* 0x0000040000127882 */ /* 0x000fc40000000000 */
[----:B------:R-:W-:Y:S01]  /*1420*/  LDS.U8 R23, [UR4+0x4] ;  /* 0x00000404ff177984 */ /* 0x000fe20008000000 */
[----:B------:R-:W-:Y:S01]  /*1430*/  UMOV UR4, 0x400 ;  /* 0x0000040000047882 */ /* 0x000fe20000000000 */
[----:B------:R-:W-:Y:S02]  /*1440*/  ULEA UR18, UR19, UR18, 0x18 ;  /* 0x0000001213127291 */ /* 0x000fe4000f8ec0ff */
[----:B------:R-:W4:Y:S01]  /*1450*/  LDS.U8 R19, [UR20+0x2] ;  /* 0x00000214ff137984 */ /* 0x000f220008000000 */
[----:B------:R-:W-:Y:S01]  /*1460*/  UMOV UR20, 0x400 ;  /* 0x0000040000147882 */ /* 0x000fe20000000000 */
[----:B------:R-:W-:Y:S02]  /*1470*/  UMOV UR19, 0x400 ;  /* 0x0000040000137882 */ /* 0x000fe40000000000 */
[----:B------:R-:W5:Y:S01]  /*1480*/  LDS.U8 R21, [UR22+0x3] ;  /* 0x00000316ff157984 */ /* 0x000f620008000000 */
[----:B------:R-:W1:Y:S03]  /*1490*/  LDCU.64 UR22, c[0x0][0x358] ;  /* 0x00006b00ff1677ac */ /* 0x000e660008000a00 */
[----:B------:R-:W-:Y:S01]  /*14a0*/  LDS.U8 R18, [UR6+0x7] ;  /* 0x00000706ff127984 */ /* 0x000fe20008000000 */
[----:B0-----:R-:W-:Y:S01]  /*14b0*/  ULEA UR4, UR5, UR4, 0x18 ;  /* 0x0000000405047291 */ /* 0x001fe2000f8ec0ff */
[----:B------:R-:W0:Y:S02]  /*14c0*/  S2UR UR6, SR_CgaCtaId ;  /* 0x00000000000679c3 */ /* 0x000e240000008800 */
[----:B------:R-:W-:Y:S01]  /*14d0*/  UMOV UR5, 0x400 ;  /* 0x0000040000057882 */ /* 0x000fe20000000000 */
[----:B------:R-:W-:Y:S01]  /*14e0*/  LDS.U8 R28, [UR8+0x8] ;  /* 0x00000808ff1c7984 */ /* 0x000fe20008000000 */
[----:B---3--:R-:W-:-:S04]  /*14f0*/  ULEA UR5, UR16, UR5, 0x18 ;  /* 0x0000000510057291 */ /* 0x008fc8000f8ec0ff */
[----:B------:R-:W3:Y:S01]  /*1500*/  LDS.U8 R29, [UR4+0x6] ;  /* 0x00000604ff1d7984 */ /* 0x000ee20008000000 */
[----:B------:R-:W4:Y:S01]  /*1510*/  S2UR UR8, SR_CgaCtaId ;  /* 0x00000000000879c3 */ /* 0x000f220000008800 */
[----:B------:R-:W-:Y:S02]  /*1520*/  ULEA UR15, UR16, UR15, 0x18 ;  /* 0x0000000f100f7291 */ /* 0x000fe4000f8ec0ff */
[----:B------:R-:W3:Y:S01]  /*1530*/  LDS.U8 R24, [UR10+0x9] ;  /* 0x0000090aff187984 */ /* 0x000ee20008000000 */
[----:B------:R-:W-:Y:S02]  /*1540*/  UMOV UR10, 0x400 ;  /* 0x00000400000a7882 */ /* 0x000fe40000000000 */
[----:B------:R-:W-:Y:S01]  /*1550*/  ULEA UR10, UR13, UR10, 0x18 ;  /* 0x0000000a0d0a7291 */ /* 0x000fe2000f8ec0ff */
[----:B------:R-:W-:Y:S01]  /*1560*/  LDS.U8 R14, [UR14+0xb] ;  /* 0x00000b0eff0e7984 */ /* 0x000fe20008000000 */
[----:B------:R-:W5:Y:S03]  /*1570*/  S2UR UR4, SR_CgaCtaId ;  /* 0x00000000000479c3 */ /* 0x000f660000008800 */
[----:B-1----:R1:W-:Y:S04]  /*1580*/  STG.E.U8 desc[UR22][R2.64], R15 ;  /* 0x0000000f02007986 */ /* 0x0023e8000c101116 */
[----:B------:R-:W3:Y:S01]  /*1590*/  LDS.U8 R15, [UR12+0xa] ;  /* 0x00000a0cff0f7984 */ /* 0x000ee20008000000 */
[----:B------:R-:W5:Y:S01]  /*15a0*/  S2UR UR14, SR_CgaCtaId ;  /* 0x00000000000e79c3 */ /* 0x000f620000008800 */
[----:B0-----:R-:W-:-:S02]  /*15b0*/  ULEA UR6, UR6, UR20, 0x18 ;  /* 0x0000001406067291 */ /* 0x001fc4000f8ec0ff */
[----:B------:R-:W0:Y:S01]  /*15c0*/  LDS.U8 R22, [UR5+0xc] ;  /* 0x00000c05ff167984 */ /* 0x000e220008000000 */
[----:B------:R-:W-:Y:S01]  /*15d0*/  UMOV UR5, 0x400 ;  /* 0x0000040000057882 */ /* 0x000fe20000000000 */
[----:B------:R-:W-:Y:S02]  /*15e0*/  UMOV UR12, 0x400 ;  /* 0x00000400000c7882 */ /* 0x000fe40000000000 */
[----:B--2---:R2:W-:Y:S01]  /*15f0*/  STG.E.U8 desc[UR22][R4.64+0x1], R17 ;  /* 0x0000011104007986 */ /* 0x0045e2000c101116 */
[----:B-1----:R-:W1:Y:S01]  /*1600*/  LDC.64 R2, c[0x0][0x388] ;  /* 0x0000e200ff027b82 */ /* 0x002e620000000a00 */
[----:B----4-:R-:W-:Y:S02]  /*1610*/  ULEA UR5, UR8, UR5, 0x18 ;  /* 0x0000000508057291 */ /* 0x010fe4000f8ec0ff */
[----:B------:R-:W4:Y:S01]  /*1620*/  LDS.U8 R20, [UR7+0xd] ;  /* 0x00000d07ff147984 */ /* 0x000f220008000000 */
[----:B------:R-:W-:Y:S02]  /*1630*/  UMOV UR7, 0x400 ;  /* 0x0000040000077882 */ /* 0x000fe40000000000 */
[----:B------:R-:W-:Y:S01]  /*1640*/  ULEA UR7, UR11, UR7, 0x18 ;  /* 0x000000070b077291 */ /* 0x000fe2000f8ec0ff */
[----:B------:R-:W-:Y:S01]  /*1650*/  STG.E.U8 desc[UR22][R6.64+0x2], R19 ;  /* 0x0000021306007986 */ /* 0x000fe2000c101116 */
[----:B-----5:R-:W-:Y:S01]  /*1660*/  ULEA UR4, UR4, UR9, 0x18 ;  /* 0x0000000904047291 */ /* 0x020fe2000f8ec0ff */
[----:B------:R-:W5:Y:S01]  /*1670*/  S2UR UR9, SR_CgaCtaId ;  /* 0x00000000000979c3 */ /* 0x000f620000008800 */
[----:B------:R-:W-:Y:S01]  /*1680*/  UMOV UR11, 0x400 ;  /* 0x00000400000b7882 */ /* 0x000fe20000000000 */
[----:B------:R2:W-:Y:S04]  /*1690*/  STG.E.U8 desc[UR22][R8.64+0x3], R21 ;  /* 0x0000031508007986 */ /* 0x0005e8000c101116 */
[----:B------:R3:W-:Y:S01]  /*16a0*/  STG.E.U8 desc[UR22][R10.64+0x4], R23 ;  /* 0x000004170a007986 */ /* 0x0007e2000c101116 */
[----:B------:R-:W-:Y:S01]  /*16b0*/  ULEA UR12, UR14, UR12, 0x18 ;  /* 0x0000000c0e0c7291 */ /* 0x000fe2000f8ec0ff */
[----:B--2---:R-:W2:Y:S02]  /*16c0*/  LDC.64 R4, c[0x0][0x388] ;  /* 0x0000e200ff047b82 */ /* 0x004ea40000000a00 */
[----:B------:R0:W-:Y:S01]  /*16d0*/  STG.E.U8 desc[UR22][R12.64+0x5], R25 ;  /* 0x000005190c007986 */ /* 0x0001e2000c101116 */
[----:B------:R-:W-:-:S03]  /*16e0*/  UMOV UR14, 0x400 ;  /* 0x00000400000e7882 */ /* 0x000fc60000000000 */
[----:B------:R-:W4:Y:S01]  /*16f0*/  LDS.U8 R19, [UR18+0xe] ;  /* 0x00000e12ff137984 */ /* 0x000f220008000000 */
[----:B------:R-:W-:Y:S01]  /*1700*/  UMOV UR18, 0x400 ;  /* 0x0000040000127882 */ /* 0x000fe20000000000 */
[----:B------:R-:W4:Y:S02]  /*1710*/  LDC.64 R8, c[0x0][0x388] ;  /* 0x0000e200ff087b82 */ /* 0x000f240000000a00 */
[----:B------:R-:W4:Y:S01]  /*1720*/  LDS.U8 R21, [UR4+0xf] ;  /* 0x00000f04ff157984 */ /* 0x000f220008000000 */
[----:B------:R-:W-:-:S03]  /*1730*/  UMOV UR4, 0x400 ;  /* 0x0000040000047882 */ /* 0x000fc60000000000 */
[----:B---3--:R-:W-:Y:S02]  /*1740*/  STG.E.U8 desc[UR22][R26.64+0x6], R29 ;  /* 0x0000061d1a007986 */ /* 0x008fe4000c101116 */
[----:B------:R-:W3:Y:S01]  /*1750*/  LDC.64 R10, c[0x0][0x388] ;  /* 0x0000e200ff0a7b82 */ /* 0x000ee20000000a00 */
[----:B-----5:R-:W-:Y:S01]  /*1760*/  ULEA UR4, UR9, UR4, 0x18 ;  /* 0x0000000409047291 */ /* 0x020fe2000f8ec0ff */
[----:B------:R-:W5:Y:S02]  /*1770*/  LDS.U8 R23, [UR6+0x10] ;  /* 0x00001006ff177984 */ /* 0x000f640008000000 */
[----:B------:R-:W-:Y:S02]  /*1780*/  UMOV UR9, 0x400 ;  /* 0x0000040000097882 */ /* 0x000fe40000000000 */
[----:B------:R-:W5:Y:S01]  /*1790*/  LDS.U8 R25, [UR5+0x11] ;  /* 0x00001105ff197984 */ /* 0x000f620008000000 */
[----:B------:R-:W-:Y:S01]  /*17a0*/  UMOV UR5, 0x400 ;  /* 0x0000040000057882 */ /* 0x000fe20000000000 */
[----:B0-----:R-:W0:Y:S01]  /*17b0*/  LDC.64 R12, c[0x0][0x388] ;  /* 0x0000e200ff0c7b82 */ /* 0x001e220000000a00 */
[----:B------:R-:W-:Y:S01]  /*17c0*/  ULEA UR5, UR8, UR5, 0x18 ;  /* 0x0000000508057291 */ /* 0x000fe2000f8ec0ff */
[----:B--2---:R-:W-:Y:S04]  /*17d0*/  STG.E.U8 desc[UR22][R4.64+0x7], R18 ;  /* 0x0000071204007986 */ /* 0x004fe8000c101116 */
[----:B-1----:R1:W-:Y:S02]  /*17e0*/  STG.E.U8 desc[UR22][R2.64+0x8], R28 ;  /* 0x0000081c02007986 */ /* 0x0023e4000c101116 */
[----:B------:R-:W2:Y:S02]  /*17f0*/  LDC.64 R16, c[0x0][0x388] ;  /* 0x0000e200ff107b82 */ /* 0x000ea40000000a00 */
[----:B------:R-:W5:Y:S04]  /*1800*/  LDS.U8 R27, [UR7+0x12] ;  /* 0x00001207ff1b7984 */ /* 0x000f680008000000 */
[----:B------:R-:W5:Y:S02]  /*1810*/  LDS.U8 R29, [UR10+0x13] ;  /* 0x0000130aff1d7984 */ /* 0x000f640008000000 */
[----:B------:R-:W5:Y:S02]  /*1820*/  LDC.64 R6, c[0x0][0x388] ;  /* 0x0000e200ff067b82 */ /* 0x000f640000000a00 */
[----:B------:R-:W5:Y:S04]  /*1830*/  LDS.U8 R0, [UR12+0x14] ;  /* 0x0000140cff007984 */ /* 0x000f680008000000 */
[----:B----4-:R-:W-:Y:S02]  /*1840*/  STG.E.U8 desc[UR22][R8.64+0x9], R24 ;  /* 0x0000091808007986 */ /* 0x010fe4000c101116 */
[----:B-1----:R-:W1:Y:S02]  /*1850*/  LDC.64 R2, c[0x0][0x388] ;  /* 0x0000e200ff027b82 */ /* 0x002e640000000a00 */
[----:B------:R-:W4:Y:S04]  /*1860*/  LDS.U8 R18, [UR15+0x15] ;  /* 0x0000150fff127984 */ /* 0x000f280008000000 */
[----:B---3--:R-:W-:Y:S02]  /*1870*/  STG.E.U8 desc[UR22][R10.64+0xa], R15 ;  /* 0x00000a0f0a007986 */ /* 0x008fe4000c101116 */
[----:B------:R-:W3:Y:S02]  /*1880*/  S2UR UR6, SR_CgaCtaId ;  /* 0x00000000000679c3 */ /* 0x000ee40000008800 */
[----:B0-----:R-:W-:Y:S04]  /*1890*/  STG.E.U8 desc[UR22][R12.64+0xb], R14 ;  /* 0x00000b0e0c007986 */ /* 0x001fe8000c101116 */
[----:B--2---:R-:W-:Y:S02]  /*18a0*/  STG.E.U8 desc[UR22][R16.64+0xc], R22 ;  /* 0x00000c1610007986 */ /* 0x004fe4000c101116 */
[----:B------:R-:W0:Y:S02]  /*18b0*/  LDC.64 R4, c[0x0][0x388] ;  /* 0x0000e200ff047b82 */ /* 0x000e240000000a00 */
[----:B------:R-:W2:Y:S01]  /*18c0*/  LDS.U8 R22, [UR4+0x16] ;  /* 0x00001604ff167984 */ /* 0x000ea20008000000 */
[----:B------:R-:W-:-:S03]  /*18d0*/  UMOV UR4, 0x400 ;  /* 0x0000040000047882 */ /* 0x000fc60000000000 */
[----:B-----5:R5:W-:Y:S02]  /*18e0*/  STG.E.U8 desc[UR22][R6.64+0xd], R20 ;  /* 0x00000d1406007986 */ /* 0x020be4000c101116 */
[----:B------:R-:W4:Y:S02]  /*18f0*/  S2UR UR7, SR_CgaCtaId ;  /* 0x00000000000779c3 */ /* 0x000f240000008800 */
[----:B------:R-:W2:Y:S01]  /*1900*/  LDS.U8 R20, [UR5+0x17] ;  /* 0x00001705ff147984 */ /* 0x000ea20008000000 */
[----:B------:R-:W-:-:S03]  /*1910*/  UMOV UR5, 0x400 ;  /* 0x0000040000057882 */ /* 0x000fc60000000000 */
[----:B-1----:R1:W-:Y:S02]  /*1920*/  STG.E.U8 desc[UR22][R2.64+0xe], R19 ;  /* 0x00000e1302007986 */ /* 0x0023e4000c101116 */
[----:B------:R-:W1:Y:S01]  /*1930*/  S2UR UR10, SR_CgaCtaId ;  /* 0x00000000000a79c3 */ /* 0x000e620000008800 */
[----:B---3--:R-:W-:-:S03]  /*1940*/  ULEA UR4, UR6, UR4, 0x18 ;  /* 0x0000000406047291 */ /* 0x008fc6000f8ec0ff */
[----:B------:R-:W-:Y:S02]  /*1950*/  UMOV UR6, 0x400 ;  /* 0x0000040000067882 */ /* 0x000fe40000000000 */
[----:B------:R-:W-:Y:S02]  /*1960*/  ULEA UR6, UR8, UR6, 0x18 ;  /* 0x0000000608067291 */ /* 0x000fe4000f8ec0ff */
[----:B------:R-:W3:Y:S01]  /*1970*/  S2UR UR12, SR_CgaCtaId ;  /* 0x00000000000c79c3 */ /* 0x000ee20000008800 */
[----:B0-----:R0:W-:Y:S01]  /*1980*/  STG.E.U8 desc[UR22][R4.64+0xf], R21 ;  /* 0x00000f1504007986 */ /* 0x0011e2000c101116 */
[----:B------:R-:W-:Y:S02]  /*1990*/  UMOV UR8, 0x400 ;  /* 0x0000040000087882 */ /* 0x000fe40000000000 */
[----:B------:R-:W-:Y:S01]  /*19a0*/  ULEA UR8, UR17, UR8, 0x18 ;  /* 0x0000000811087291 */ /* 0x000fe2000f8ec0ff */
[----:B------:R-:W2:Y:S01]  /*19b0*/  LDS.U8 R21, [UR4+0x18] ;  /* 0x00001804ff157984 */ /* 0x000ea20008000000 */
[----:B------:R-:W-:Y:S01]  /*19c0*/  UMOV UR4, 0x400 ;  /* 0x0000040000047882 */ /* 0x000fe20000000000 */
[----:B------:R-:W-:Y:S01]  /*19d0*/  UMOV UR17, 0x400 ;  /* 0x0000040000117882 */ /* 0x000fe20000000000 */
[----:B-----5:R-:W5:Y:S01]  /*19e0*/  LDC.64 R6, c[0x0][0x388] ;  /* 0x0000e200ff067b82 */ /* 0x020f620000000a00 */
[----:B----4-:R-:W-:-:S02]  /*19f0*/  ULEA UR5, UR7, UR5, 0x18 ;  /* 0x0000000507057291 */ /* 0x010fc4000f8ec0ff */
[----:B------:R-:W-:Y:S01]  /*1a00*/  ULEA UR4, UR13, UR4, 0x18 ;  /* 0x000000040d047291 */ /* 0x000fe2000f8ec0ff */
[----:B------:R-:W-:Y:S02]  /*1a10*/  UMOV UR7, 0x400 ;  /* 0x0000040000077882 */ /* 0x000fe40000000000 */
[----:B------:R-:W-:Y:S02]  /*1a20*/  ULEA UR7, UR16, UR7, 0x18 ;  /* 0x0000000710077291 */ /* 0x000fe4000f8ec0ff */
[----:B------:R-:W4:Y:S01]  /*1a30*/  LDC.64 R8, c[0x0][0x388] ;  /* 0x0000e200ff087b82 */ /* 0x000f220000000a00 */
[----:B-1----:R-:W-:Y:S02]  /*1a40*/  ULEA UR9, UR10, UR9, 0x18 ;  /* 0x000000090a097291 */ /* 0x002fe4000f8ec0ff */
[----:B------:R-:W-:Y:S01]  /*1a50*/  ULEA UR10, UR10, UR20, 0x18 ;  /* 0x000000140a0a7291 */ /* 0x000fe2000f8ec0ff */
[----:B------:R-:W-:Y:S01]  /*1a60*/  LDS.U8 R28, [UR4+0x1d] ;  /* 0x00001d04ff1c7984 */ /* 0x000fe20008000000 */
[----:B------:R-:W-:-:S02]  /*1a70*/  UMOV UR4, 0x400 ;  /* 0x0000040000047882 */ /* 0x000fc40000000000 */
[----:B------:R-:W-:Y:S01]  /*1a80*/  ULEA UR4, UR13, UR4, 0x18 ;  /* 0x000000040d047291 */ /* 0x000fe2000f8ec0ff */
[----:B------:R-:W1:Y:S01]  /*1a90*/  S2UR UR15, SR_CgaCtaId ;  /* 0x00000000000f79c3 */ /* 0x000e620000008800 */
[----:B---3--:R-:W-:Y:S01]  /*1aa0*/  ULEA UR11, UR12, UR11, 0x18 ;  /* 0x0000000b0c0b7291 */ /* 0x008fe2000f8ec0ff */
[----:B------:R-:W-:Y:S01]  /*1ab0*/  LDS.U8 R19, [UR7+0x1f] ;  /* 0x00001f07ff137984 */ /* 0x000fe20008000000 */
[----:B------:R-:W-:Y:S01]  /*1ac0*/  UMOV UR7, 0x400 ;  /* 0x0000040000077882 */ /* 0x000fe20000000000 */
[----:B------:R-:W-:-:S04]  /*1ad0*/  ULEA UR12, UR12, UR21, 0x18 ;  /* 0x000000150c0c7291 */ /* 0x000fc8000f8ec0ff */
[----:B------:R-:W3:Y:S01]  /*1ae0*/  LDC.64 R10, c[0x0][0x388] ;  /* 0x0000e200ff0a7b82 */ /* 0x000ee20000000a00 */
[----:B-----5:R-:W-:Y:S04]  /*1af0*/  STG.E.U8 desc[UR22][R6.64+0x10], R23 ;  /* 0x0000101706007986 */ /* 0x020fe8000c101116 */
[----:B------:R-:W5:Y:S03]  /*1b00*/  LDS.U8 R23, [UR5+0x19] ;  /* 0x00001905ff177984 */ /* 0x000f660008000000 */
[----:B------:R-:W0:Y:S01]  /*1b10*/  LDC.64 R12, c[0x0][0x388] ;  /* 0x0000e200ff0c7b82 */ /* 0x000e220000000a00 */
[----:B----4-:R-:W-:Y:S04]  /*1b20*/  STG.E.U8 desc[UR22][R8.64+0x11], R25 ;  /* 0x0000111908007986 */ /* 0x010fe8000c101116 */
[----:B------:R-:W-:Y:S01]  /*1b30*/  LDS.U8 R26, [UR11+0x1c] ;  /* 0x00001c0bff1a7984 */ /* 0x000fe20008000000 */
[----:B------:R-:W-:-:S02]  /*1b40*/  UMOV UR11, 0x400 ;  /* 0x00000400000b7882 */ /* 0x000fc40000000000 */
[----:B------:R-:W4:Y:S01]  /*1b50*/  LDC.64 R14, c[0x0][0x388] ;  /* 0x0000e200ff0e7b82 */ /* 0x000f220000000a00 */
[----:B-1----:R-:W-:Y:S01]  /*1b60*/  ULEA UR14, UR15, UR14, 0x18 ;  /* 0x0000000e0f0e7291 */ /* 0x002fe2000f8ec0ff */
[----:B------:R-:W-:Y:S01]  /*1b70*/  LDS.U8 R25, [UR10+0x23] ;  /* 0x0000230aff197984 */ /* 0x000fe20008000000 */
[----:B------:R-:W-:Y:S01]  /*1b80*/  UMOV UR10, 0x400 ;  /* 0x00000400000a7882 */ /* 0x000fe20000000000 */
[----:B------:R-:W-:Y:S02]  /*1b90*/  UMOV UR15, 0x400 ;  /* 0x00000400000f7882 */ /* 0x000fe40000000000 */
[----:B------:R-:W-:Y:S02]  /*1ba0*/  ULEA UR15, UR16, UR15, 0x18 ;  /* 0x0000000f100f7291 */ /* 0x000fe4000f8ec0ff */
[----:B------:R-:W1:Y:S01]  /*1bb0*/  LDC.64 R16, c[0x0][0x388] ;  /* 0x0000e200ff107b82 */ /* 0x000e620000000a00 */
[----:B---3--:R-:W-:Y:S04]  /*1bc0*/  STG.E.U8 desc[UR22][R10.64+0x12], R27 ;  /* 0x0000121b0a007986 */ /* 0x008fe8000c101116 */
[----:B------:R-:W3:Y:S03]  /*1bd0*/  LDS.U8 R27, [UR6+0x1a] ;  /* 0x00001a06ff1b7984 */ /* 0x000ee60008000000 */
[----:B------:R-:W2:Y:S01]  /*1be0*/  LDC.64 R2, c[0x0][0x388] ;  /* 0x0000e200ff027b82 */ /* 0x000ea20000000a00 */
[----:B0-----:R-:W-:Y:S04]  /*1bf0*/  STG.E.U8 desc[UR22][R12.64+0x13], R29 ;  /* 0x0000131d0c007986 */ /* 0x001fe8000c101116 */
[----:B------:R-:W-:Y:S01]  /*1c00*/  LDS.U8 R29, [UR4+0x25] ;  /* 0x00002504ff1d7984 */ /* 0x000fe20008000000 */
[----:B------:R-:W-:-:S02]  /*1c10*/  UMOV UR4, 0x400 ;  /* 0x0000040000047882 */ /* 0x000fc40000000000 */
[----:B------:R-:W0:Y:S01]  /*1c20*/  LDC.64 R4, c[0x0][0x388] ;  /* 0x0000e200ff047b82 */ /* 0x000e220000000a00 */
[----:B----4-:R-:W-:Y:S04]  /*1c30*/  STG.E.U8 desc[UR22][R14.64+0x14], R0 ;  /* 0x000014000e007986 */ /* 0x010fe8000c101116 */
[----:B------:R-:W-:Y:S01]  /*1c40*/  LDS.U8 R24, [UR15+0x28] ;  /* 0x0000280fff187984 */ /* 0x000fe20008000000 */
[----:B------:R-:W-:Y:S02]  /*1c50*/  UMOV UR15, 0x400 ;  /* 0x00000400000f7882 */ /* 0x000fe40000000000 */
[----:B------:R-:W4:Y:S01]  /*1c60*/  S2UR UR5, SR_CgaCtaId ;  /* 0x00000000000579c3 */ /* 0x000f220000008800 */
[----:B-1----:R1:W-:Y:S01]  /*1c70*/  STG.E.U8 desc[UR22][R16.64+0x15], R18 ;  /* 0x0000151210007986 */ /* 0x0023e2000c101116 */
[----:B------:R-:W-:-:S03]  /*1c80*/  ULEA UR15, UR16, UR15, 0x18 ;  /* 0x0000000f100f7291 */ /* 0x000fc6000f8ec0ff */
[----:B------:R-:W3:Y:S01]  /*1c90*/  LDS.U8 R18, [UR9+0x1b] ;  /* 0x00001b09ff127984 */ /* 0x000ee20008000000 */
[----:B------:R-:W-:Y:S02]  /*1ca0*/  UMOV UR16, 0x400 ;  /* 0x0000040000107882 */ /* 0x000fe40000000000 */
[----:B------:R-:W5:Y:S01]  /*1cb0*/  S2UR UR6, SR_CgaCtaId ;  /* 0x00000000000679c3 */ /* 0x000f620000008800 */
[----:B--2---:R-:W-:Y:S04]  /*1cc0*/  STG.E.U8 desc[UR22][R2.64+0x16], R22 ;  /* 0x0000161602007986 */ /* 0x004fe8000c101116 */
[----:B------:R-:W2:Y:S03]  /*1cd0*/  LDS.U8 R3, [UR14+0x1e] ;  /* 0x00001e0eff037984 */ /* 0x000ea60008000000 */
[----:B-1----:R-:W1:Y:S01]  /*1ce0*/  LDC.64 R16, c[0x0][0x388] ;  /* 0x0000e200ff107b82 */ /* 0x002e620000000a00 */
[----:B0-----:R0:W-:Y:S04]  /*1cf0*/  STG.E.U8 desc[UR22][R4.64+0x17], R20 ;  /* 0x0000171404007986 */ /* 0x0011e8000c101116 */
[----:B------:R-:W2:Y:S03]  /*1d00*/  LDS.U8 R20, [UR8+0x20] ;  /* 0x00002008ff147984 */ /* 0x000ea60008000000 */
[----:B------:R-:W3:Y:S01]  /*1d10*/  S2UR UR9, SR_CgaCtaId ;  /* 0x00000000000979c3 */ /* 0x000ee20000008800 */
[----:B----4-:R-:W-:-:S07]  /*1d20*/  ULEA UR5, UR5, UR18, 0x18 ;  /* 0x0000001205057291 */ /* 0x010fce000f8ec0ff */
[----:B------:R-:W4:Y:S01]  /*1d30*/  S2UR UR14, SR_CgaCtaId ;  /* 0x00000000000e79c3 */ /* 0x000f220000008800 */
[----:B-----5:R-:W-:-:S07]  /*1d40*/  ULEA UR6, UR6, UR19, 0x18 ;  /* 0x0000001306067291 */ /* 0x020fce000f8ec0ff */
[----:B0-----:R-:W0:Y:S01]  /*1d50*/  LDC.64 R4, c[0x0][0x388] ;  /* 0x0000e200ff047b82 */ /* 0x001e220000000a00 */
[----:B-1----:R1:W-:Y:S04]  /*1d60*/  STG.E.U8 desc[UR22][R16.64+0x18], R21 ;  /* 0x0000181510007986 */ /* 0x0023e8000c101116 */
[----:B------:R-:W5:Y:S01]  /*1d70*/  LDS.U8 R21, [UR5+0x21] ;  /* 0x00002105ff157984 */ /* 0x000f620008000000 */
[----:B------:R-:W-:Y:S02]  /*1d80*/  UMOV UR5, 0x400 ;  /* 0x0000040000057882 */ /* 0x000fe40000000000 */
[----:B------:R-:W1:Y:S01]  /*1d90*/  LDC.64 R14, c[0x0][0x388] ;  /* 0x0000e200ff0e7b82 */ /* 0x000e620000000a00 */
[----:B---3--:R-:W-:Y:S02]  /*1da0*/  ULEA UR7, UR9, UR7, 0x18 ;  /* 0x0000000709077291 */ /* 0x008fe4000f8ec0ff */
[----:B------:R-:W-:-:S05]  /*1db0*/  ULEA UR5, UR9, UR5, 0x18 ;  /* 0x0000000509057291 */ /* 0x000fca000f8ec0ff */
[----:B------:R-:W3:Y:S01]  /*1dc0*/  LDC.64 R6, c[0x0][0x388] ;  /* 0x0000e200ff067b82 */ /* 0x000ee20000000a00 */
[----:B----4-:R-:W-:Y:S01]  /*1dd0*/  ULEA UR11, UR14, UR11, 0x18 ;  /* 0x0000000b0e0b7291 */ /* 0x010fe2000f8ec0ff */
[----:B------:R-:W-:Y:S06]  /*1de0*/  LDS.U8 R0, [UR7+0x26] ;  /* 0x00002607ff007984 */ /* 0x000fec0008000000 */
[----:B------:R-:W4:Y:S01]  /*1df0*/  LDC.64 R8, c[0x0][0x388] ;  /* 0x0000e200ff087b82 */ /* 0x000f220000000a00 */
[----:B0-----:R-:W-:Y:S04]  /*1e00*/  STG.E.U8 desc[UR22][R4.64+0x19], R23 ;  /* 0x0000191704007986 */ /* 0x001fe8000c101116 */
[----:B------:R-:W0:Y:S01]  /*1e10*/  LDS.U8 R23, [UR6+0x22] ;  /* 0x00002206ff177984 */ /* 0x000e220008000000 */
[----:B------:R-:W-:-:S02]  /*1e20*/  UMOV UR6, 0x400 ;  /* 0x0000040000067882 */ /* 0x000fc40000000000 */
[----:B------:R-:W2:Y:S01]  /*1e30*/  LDC.64 R10, c[0x0][0x388] ;  /* 0x0000e200ff0a7b82 */ /* 0x000ea20000000a00 */
[----:B-1----:R1:W-:Y:S04]  /*1e40*/  STG.E.U8 desc[UR22][R14.64+0x1a], R27 ;  /* 0x00001a1b0e007986 */ /* 0x0023e8000c101116 */
[----:B------:R-:W0:Y:S01]  /*1e50*/  LDS.U8 R27, [UR12+0x24] ;  /* 0x0000240cff1b7984 */ /* 0x000e220008000000 */
[----:B------:R-:W-:Y:S02]  /*1e60*/  UMOV UR12, 0x400 ;  /* 0x00000400000c7882 */ /* 0x000fe40000000000 */
[----:B------:R-:W5:Y:S01]  /*1e70*/  LDC.64 R12, c[0x0][0x388] ;  /* 0x0000e200ff0c7b82 */ /* 0x000f620000000a00 */
[----:B---3--:R-:W-:Y:S01]  /*1e80*/  STG.E.U8 desc[UR22][R6.64+0x1b], R18 ;  /* 0x00001b1206007986 */ /* 0x008fe2000c101116 */
[----:B------:R-:W-:-:S03]  /*1e90*/  ULEA UR12, UR13, UR12, 0x18 ;  /* 0x0000000c0d0c7291 */ /* 0x000fc6000f8ec0ff */
[----:B------:R-:W3:Y:S03]  /*1ea0*/  LDS.U8 R22, [UR11+0x27] ;  /* 0x0000270bff167984 */ /* 0x000ee60008000000 */
[----:B------:R-:W5:Y:S01]  /*1eb0*/  S2UR UR8, SR_CgaCtaId ;  /* 0x00000000000879c3 */ /* 0x000f620000008800 */
[----:B----4-:R-:W-:Y:S04]  /*1ec0*/  STG.E.U8 desc[UR22][R8.64+0x1c], R26 ;  /* 0x00001c1a08007986 */ /* 0x010fe8000c101116 */
[----:B------:R-:W-:Y:S03]  /*1ed0*/  LDS.U8 R26, [UR5+0x2a] ;  /* 0x00002a05ff1a7984 */ /* 0x000fe60008000000 */
[----:B------:R-:W4:Y:S01]  /*1ee0*/  LDC.64 R16, c[0x0][0x388] ;  /* 0x0000e200ff107b82 */ /* 0x000f220000000a00 */
[----:B--2---:R-:W-:Y:S07]  /*1ef0*/  STG.E.U8 desc[UR22][R10.64+0x1d], R28 ;  /* 0x00001d1c0a007986 */ /* 0x004fee000c101116 */
[----:B-1----:R-:W1:Y:S01]  /*1f00*/  LDC.64 R14, c[0x0][0x388] ;  /* 0x0000e200ff0e7b82 */ /* 0x002e620000000a00 */
[----:B-----5:R2:W-:Y:S01]  /*1f10*/  STG.E.U8 desc[UR22][R12.64+0x1e], R3 ;  /* 0x00001e030c007986 */ /* 0x0205e2000c101116 */
[----:B------:R-:W-:-:S06]  /*1f20*/  ULEA UR4, UR8, UR4, 0x18 ;  /* 0x0000000408047291 */ /* 0x000fcc000f8ec0ff */
[----:B------:R-:W5:Y:S01]  /*1f30*/  S2UR UR5, SR_CgaCtaId ;  /* 0x00000000000579c3 */ /* 0x000f620000008800 */
[----:B------:R-:W-:Y:S02]  /*1f40*/  UMOV UR8, 0x400 ;  /* 0x0000040000087882 */ /* 0x000fe40000000000 */
[----:B------:R-:W-:Y:S01]  /*1f50*/  ULEA UR8, UR9, UR8, 0x18 ;  /* 0x0000000809087291 */ /* 0x000fe2000f8ec0ff */
[----:B----4-:R4:W-:Y:S04]  /*1f60*/  STG.E.U8 desc[UR22][R16.64+0x1f], R19 ;  /* 0x00001f1310007986 */ /* 0x0109e8000c101116 */
[----:B--2---:R-:W2:Y:S01]  /*1f70*/  LDC.64 R2, c[0x0][0x388] ;  /* 0x0000e200ff027b82 */ /* 0x004ea20000000a00 */
[----:B------:R-:W-:Y:S01]  /*1f80*/  UMOV UR9, 0x400 ;  /* 0x0000040000097882 */ /* 0x000fe20000000000 */
[----:B------:R-:W3:Y:S01]  /*1f90*/  LDS.U8 R28, [UR4+0x29] ;  /* 0x00002904ff1c7984 */ /* 0x000ee20008000000 */
[----:B------:R-:W-:-:S03]  /*1fa0*/  UMOV UR4, 0x400 ;  /* 0x0000040000047882 */ /* 0x000fc60000000000 */
[----:B-1----:R1:W-:Y:S02]  /*1fb0*/  STG.E.U8 desc[UR22][R14.64+0x20], R20 ;  /* 0x000020140e007986 */ /* 0x0023e4000c101116 */
[----:B------:R-:W0:Y:S08]  /*1fc0*/  S2UR UR7, SR_CgaCtaId ;  /* 0x00000000000779c3 */ /* 0x000e300000008800 */
[----:B------:R-:W4:Y:S01]  /*1fd0*/  LDC.64 R4, c[0x0][0x388] ;  /* 0x0000e200ff047b82 */ /* 0x000f220000000a00 */
[----:B-----5:R-:W-:-:S03]  /*1fe0*/  ULEA UR4, UR5, UR4, 0x18 ;  /* 0x0000000405047291 */ /* 0x020fc6000f8ec0ff */
[----:B------:R-:W-:Y:S02]  /*1ff0*/  UMOV UR5, 0x400 ;  /* 0x0000040000057882 */ /* 0x000fe40000000000 */
[----:B------:R-:W-:Y:S02]  /*2000*/  ULEA UR5, UR14, UR5, 0x18 ;  /* 0x000000050e057291 */ /* 0x000fe4000f8ec0ff */
[----:B------:R-:W5:Y:S01]  /*2010*/  LDC.64 R6, c[0x0][0x388] ;  /* 0x0000e200ff067b82 */ /* 0x000f620000000a00 */
[----:B--2---:R2:W-:Y:S01]  /*2020*/  STG.E.U8 desc[UR22][R2.64+0x21], R21 ;  /* 0x0000211502007986 */ /* 0x0045e2000c101116 */
[----:B------:R-:W-:-:S03]  /*2030*/  UMOV UR14, 0x400 ;  /* 0x00000400000e7882 */ /* 0x000fc60000000000 */
[----:B------:R-:W3:Y:S03]  /*2040*/  LDS.U8 R21, [UR4+0x2b] ;  /* 0x00002b04ff157984 */ /* 0x000ee60008000000 */
[----:B------:R-:W1:Y:S01]  /*2050*/  LDC.64 R8, c[0x0][0x388] ;  /* 0x0000e200ff087b82 */ /* 0x000e620000000a00 */
[----:B0-----:R-:W-:Y:S01]  /*2060*/  ULEA UR6, UR7, UR6, 0x18 ;  /* 0x0000000607067291 */ /* 0x001fe2000f8ec0ff */
[----:B------:R-:W-:Y:S01]  /*2070*/  LDS.U8 R20, [UR5+0x30] ;  /* 0x00003005ff147984 */ /* 0x000fe20008000000 */
[----:B------:R-:W-:Y:S01]  /*2080*/  ULEA UR7, UR7, UR20, 0x18 ;  /* 0x0000001407077291 */ /* 0x000fe2000f8ec0ff */
[----:B------:R-:W-:-:S04]  /*2090*/  UMOV UR5, 0x400 ;  /* 0x0000040000057882 */ /* 0x000fc80000000000 */
[----:B------:R-:W0:Y:S01]  /*20a0*/  S2UR UR11, SR_CgaCtaId ;  /* 0x00000000000b79c3 */ /* 0x000e220000008800 */
[----:B----4-:R-:W-:Y:S04]  /*20b0*/  STG.E.U8 desc[UR22][R4.64+0x22], R23 ;  /* 0x0000221704007986 */ /* 0x010fe8000c101116 */
[----:B------:R-:W4:Y:S03]  /*20c0*/  LDS.U8 R23, [UR6+0x2c] ;  /* 0x00002c06ff177984 */ /* 0x000f260008000000 */
[----:B------:R-:W2:Y:S01]  /*20d0*/  LDC.64 R10, c[0x0][0x388] ;  /* 0x0000e200ff0a7b82 */ /* 0x000ea20000000a00 */
[----:B-----5:R-:W-:Y:S04]  /*20e0*/  STG.E.U8 desc[UR22][R6.64+0x23], R25 ;  /* 0x0000231906007986 */ /* 0x020fe8000c101116 */
[----:B------:R-:W5:Y:S03]  /*20f0*/  LDS.U8 R25, [UR8+0x2d] ;  /* 0x00002d08ff197984 */ /* 0x000f660008000000 */
[----:B------:R-:W3:Y:S01]  /*2100*/  LDC.64 R12, c[0x0][0x388] ;  /* 0x0000e200ff0c7b82 */ /* 0x000ee20000000a00 */
[----:B-1----:R-:W-:Y:S07]  /*2110*/  STG.E.U8 desc[UR22][R8.64+0x24], R27 ;  /* 0x0000241b08007986 */ /* 0x002fee000c101116 */
[----:B------:R-:W1:Y:S01]  /*2120*/  LDC.64 R16, c[0x0][0x388] ;  /* 0x0000e200ff107b82 */ /* 0x000e620000000a00 */
[----:B0-----:R-:W-:-:S02]  /*2130*/  ULEA UR10, UR11, UR10, 0x18 ;  /* 0x0000000a0b0a7291 */ /* 0x001fc4000f8ec0ff */
[----:B------:R-:W-:-:S05]  /*2140*/  ULEA UR9, UR11, UR9, 0x18 ;  /* 0x000000090b097291 */ /* 0x000fca000f8ec0ff */
[----:B------:R-:W0:Y:S01]  /*2150*/  LDC.64 R18, c[0x0][0x388] ;  /* 0x0000e200ff127b82 */ /* 0x000e220000000a00 */
[----:B--2---:R-:W-:Y:S04]  /*2160*/  STG.E.U8 desc[UR22][R10.64+0x25], R29 ;  /* 0x0000251d0a007986 */ /* 0x004fe8000c101116 */
[----:B------:R-:W2:Y:S03]  /*2170*/  LDS.U8 R27, [UR10+0x2e] ;  /* 0x00002e0aff1b7984 */ /* 0x000ea60008000000 */
[----:B------:R-:W4:Y:S01]  /*2180*/  LDC.64 R14, c[0x0][0x388] ;  /* 0x0000e200ff0e7b82 */ /* 0x000f220000000a00 */
[----:B---3--:R-:W-:Y:S07]  /*2190*/  STG.E.U8 desc[UR22][R12.64+0x26], R0 ;  /* 0x000026000c007986 */ /* 0x008fee000c101116 */
[----:B------:R-:W3:Y:S01]  /*21a0*/  LDC.64 R2, c[0x0][0x388] ;  /* 0x0000e200ff027b82 */ /* 0x000ee20000000a00 */
[----:B-1----:R-:W-:Y:S04]  /*21b0*/  STG.E.U8 desc[UR22][R16.64+0x27], R22 ;  /* 0x0000271610007986 */ /* 0x002fe8000c101116 */
[----:B------:R-:W-:Y:S03]  /*21c0*/  LDS.U8 R22, [UR15+0x31] ;  /* 0x0000310fff167984 */ /* 0x000fe60008000000 */
[----:B------:R-:W1:Y:S01]  /*21d0*/  S2UR UR18, SR_CgaCtaId ;  /* 0x00000000001279c3 */ /* 0x000e620000008800 */
[----:B0-----:R-:W-:Y:S04]  /*21e0*/  STG.E.U8 desc[UR22][R18.64+0x28], R24 ;  /* 0x0000281812007986 */ /* 0x001fe8000c101116 */
[----:B------:R-:W0:Y:S03]  /*21f0*/  LDS.U8 R18, [UR12+0x2f] ;  /* 0x00002f0cff127984 */ /* 0x000e260008000000 */
[----:B------:R-:W5:Y:S01]  /*2200*/  S2UR UR4, SR_CgaCtaId ;  /* 0x00000000000479c3 */ /* 0x000f620000008800 */
[----:B----4-:R-:W-:Y:S04]  /*2210*/  STG.E.U8 desc[UR22][R14.64+0x29], R28 ;  /* 0x0000291c0e007986 */ /* 0x010fe8000c101116 */
[----:B------:R-:W-:Y:S03]  /*2220*/  LDS.U8 R19, [UR7+0x34] ;  /* 0x00003407ff137984 */ /* 0x000fe60008000000 */
[----:B------:R-:W4:Y:S01]  /*2230*/  S2UR UR12, SR_CgaCtaId ;  /* 0x00000000000c79c3 */ /* 0x000f220000008800 */
[----:B---3--:R3:W-:Y:S07]  /*2240*/  STG.E.U8 desc[UR22][R2.64+0x2a], R26 ;  /* 0x00002a1a02007986 */ /* 0x0087ee000c101116 */
[----:B------:R-:W2:Y:S01]  /*2250*/  S2UR UR6, SR_CgaCtaId ;  /* 0x00000000000679c3 */ /* 0x000ea20000008800 */
[----:B-1----:R-:W-:-:S07]  /*2260*/  ULEA UR17, UR18, UR17, 0x18 ;  /* 0x0000001112117291 */ /* 0x002fce000f8ec0ff */
[----:B---3--:R-:W1:Y:S01]  /*2270*/  LDC.64 R2, c[0x0][0x388] ;  /* 0x0000e200ff027b82 */ /* 0x008e620000000a00 */
[----:B-----5:R-:W-:Y:S01]  /*2280*/  ULEA UR4, UR4, UR19, 0x18 ;  /* 0x0000001304047291 */ /* 0x020fe2000f8ec0ff */
[----:B------:R-:W3:Y:S06]  /*2290*/  LDS.U8 R24, [UR17+0x32] ;  /* 0x00003211ff187984 */ /* 0x000eec0008000000 */
[----:B------:R-:W5:Y:S01]  /*22a0*/  S2UR UR8, SR_CgaCtaId ;  /* 0x00000000000879c3 */ /* 0x000f620000008800 */
[----:B----4-:R-:W-:Y:S01]  /*22b0*/  ULEA UR5, UR12, UR5, 0x18 ;  /* 0x000000050c057291 */ /* 0x010fe2000f8ec0ff */
[----:B------:R-:W4:Y:S01]  /*22c0*/  LDS.U8 R26, [UR4+0x33] ;  /* 0x00003304ff1a7984 */ /* 0x000f220008000000 */
[----:B------:R-:W-:Y:S01]  /*22d0*/  UMOV UR4, 0x400 ;  /* 0x0000040000047882 */ /* 0x000fe20000000000 */
[----:B------:R-:W-:Y:S01]  /*22e0*/  UMOV UR12, 0x400 ;  /* 0x00000400000c7882 */ /* 0x000fe20000000000 */
[----:B------:R-:W-:-:S02]  /*22f0*/  ULEA UR4, UR13, UR4, 0x18 ;  /* 0x000000040d047291 */ /* 0x000fc4000f8ec0ff */
[----:B------:R-:W-:Y:S01]  /*2300*/  ULEA UR12, UR13, UR12, 0x18 ;  /* 0x0000000c0d0c7291 */ /* 0x000fe2000f8ec0ff */
[----:B------:R-:W0:Y:S01]  /*2310*/  LDC.64 R4, c[0x0][0x388] ;  /* 0x0000e200ff047b82 */ /* 0x000e220000000a00 */
[----:B--2---:R-:W-:Y:S01]  /*2320*/  ULEA UR6, UR6, UR21, 0x18 ;  /* 0x0000001506067291 */ /* 0x004fe2000f8ec0ff */
[----:B------:R-:W-:Y:S01]  /*2330*/  LDS.U8 R0, [UR5+0x3a] ;  /* 0x00003a05ff007984 */ /* 0x000fe20008000000 */
[----:B------:R-:W-:Y:S02]  /*2340*/  UMOV UR5, 0x400 ;  /* 0x0000040000057882 */ /* 0x000fe40000000000 */
[----:B------:R-:W-:-:S03]  /*2350*/  ULEA UR5, UR11, UR5, 0x18 ;  /* 0x000000050b057291 */ /* 0x000fc6000f8ec0ff */
[----:B------:R-:W2:Y:S01]  /*2360*/  S2UR UR10, SR_CgaCtaId ;  /* 0x00000000000a79c3 */ /* 0x000ea20000008800 */
[----:B-1----:R1:W-:Y:S04]  /*2370*/  STG.E.U8 desc[UR22][R2.64+0x2b], R21 ;  /* 0x00002b1502007986 */ /* 0x0023e8000c101116 */
[----:B------:R-:W4:Y:S03]  /*2380*/  LDS.U8 R21, [UR9+0x35] ;  /* 0x00003509ff157984 */ /* 0x000f260008000000 */
[----:B------:R-:W3:Y:S01]  /*2390*/  LDC.64 R6, c[0x0][0x388] ;  /* 0x0000e200ff067b82 */ /* 0x000ee20000000a00 */
[----:B-----5:R-:W-:-:S07]  /*23a0*/  ULEA UR8, UR8, UR24, 0x18 ;  /* 0x0000001808087291 */ /* 0x020fce000f8ec0ff */
[----:B------:R-:W5:Y:S01]  /*23b0*/  LDC.64 R28, c[0x0][0x388] ;  /* 0x0000e200ff1c7b82 */ /* 0x000f620000000a00 */
[----:B0-----:R0:W-:Y:S04]  /*23c0*/  STG.E.U8 desc[UR22][R4.64+0x2c], R23 ;  /* 0x00002c1704007986 */ /* 0x0011e8000c101116 */
[----:B------:R-:W4:Y:S01]  /*23d0*/  LDS.U8 R23, [UR6+0x36] ;  /* 0x00003606ff177984 */ /* 0x000f220008000000 */
[----:B------:R-:W-:Y:S02]  /*23e0*/  UMOV UR6, 0x400 ;  /* 0x0000040000067882 */ /* 0x000fe40000000000 */
[----:B------:R-:W1:Y:S01]  /*23f0*/  LDC.64 R8, c[0x0][0x388] ;  /* 0x0000e200ff087b82 */ /* 0x000e620000000a00 */
[----:B--2---:R-:W-:-:S07]  /*2400*/  ULEA UR10, UR10, UR25, 0x18 ;  /* 0x000000190a0a7291 */ /* 0x004fce000f8ec0ff */
[----:B------:R-:W2:Y:S01]  /*2410*/  S2UR UR15, SR_CgaCtaId ;  /* 0x00000000000f79c3 */ /* 0x000ea20000008800 */
[----:B---3--:R3:W-:Y:S04]  /*2420*/  STG.E.U8 desc[UR22][R6.64+0x2d], R25 ;  /* 0x00002d1906007986 */ /* 0x0087e8000c101116 */
[----:B------:R-:W3:Y:S01]  /*2430*/  LDS.U8 R25, [UR8+0x37] ;  /* 0x00003708ff197984 */ /* 0x000ee20008000000 */
[----:B------:R-:W-:Y:S02]  /*2440*/  UMOV UR8, 0x400 ;  /* 0x0000040000087882 */ /* 0x000fe40000000000 */
[----:B------:R-:W0:Y:S01]  /*2450*/  LDC.64 R10, c[0x0][0x388] ;  /* 0x0000e200ff0a7b82 */ /* 0x000e220000000a00 */
[----:B-----5:R-:W-:Y:S04]  /*2460*/  STG.E.U8 desc[UR22][R28.64+0x2e], R27 ;  /* 0x00002e1b1c007986 */ /* 0x020fe8000c101116 */
[----:B------:R-:W5:Y:S01]  /*2470*/  LDS.U8 R27, [UR10+0x38] ;  /* 0x0000380aff1b7984 */ /* 0x000f620008000000 */
[----:B------:R-:W-:-:S02]  /*2480*/  UMOV UR10, 0x400 ;  /* 0x00000400000a7882 */ /* 0x000fc40000000000 */
[----:B------:R-:W4:Y:S01]  /*2490*/  S2UR UR17, SR_CgaCtaId ;  /* 0x00000000001179c3 */ /* 0x000f220000008800 */
[----:B-1----:R1:W-:Y:S01]  /*24a0*/  STG.E.U8 desc[UR22][R8.64+0x2f], R18 ;  /* 0x00002f1208007986 */ /* 0x0023e2000c101116 */
[----:B------:R-:W-:-:S03]  /*24b0*/  ULEA UR10, UR11, UR10, 0x18 ;  /* 0x0000000a0b0a7291 */ /* 0x000fc6000f8ec0ff */
[----:B------:R-:W5:Y:S01]  /*24c0*/  LDS.U8 R29, [UR4+0x39] ;  /* 0x00003904ff1d7984 */ /* 0x000f620008000000 */
[----:B------:R-:W-:Y:S02]  /*24d0*/  UMOV UR4, 0x400 ;  /* 0x0000040000047882 */ /* 0x000fe40000000000 */
[----:B------:R-:W1:Y:S01]  /*24e0*/  S2UR UR7, SR_CgaCtaId ;  /* 0x00000000000779c3 */ /* 0x000e620000008800 */
[----:B--2---:R-:W-:-:S03]  /*24f0*/  ULEA UR14, UR15, UR14, 0x18 ;  /* 0x0000000e0f0e7291 */ /* 0x004fc6000f8ec0ff */
[----:B------:R-:W-:-:S04]  /*2500*/  UMOV UR15, 0x400 ;  /* 0x00000400000f7882 */ /* 0x000fc80000000000 */
[----:B------:R-:W2:Y:S01]  /*2510*/  LDC.64 R12, c[0x0][0x388] ;  /* 0x0000e200ff0c7b82 */ /* 0x000ea20000000a00 */
[----:B0-----:R0:W-:Y:S04]  /*2520*/  STG.E.U8 desc[UR22][R10.64+0x30], R20 ;  /* 0x000030140a007986 */ /* 0x0011e8000c101116 */
[----:B------:R-:W-:Y:S03]  /*2530*/  LDS.U8 R20, [UR5+0x3e] ;  /* 0x00003e05ff147984 */ /* 0x000fe60008000000 */
[----:B------:R-:W3:Y:S01]  /*2540*/  LDC.64 R14, c[0x0][0x388] ;  /* 0x0000e200ff0e7b82 */ /* 0x000ee20000000a00 */
[----:B----4-:R-:W-:Y:S01]  /*2550*/  ULEA UR16, UR17, UR16, 0x18 ;  /* 0x0000001011107291 */ /* 0x010fe2000f8ec0ff */
[----:B------:R-:W4:Y:S02]  /*2560*/  LDS.U8 R28, [UR14+0x3b] ;  /* 0x00003b0eff1c7984 */ /* 0x000f240008000000 */
[----:B------:R-:W-:-:S02]  /*2570*/  UMOV UR17, 0x400 ;  /* 0x0000040000117882 */ /* 0x000fc40000000000 */
[----:B------:R-:W-:Y:S02]  /*2580*/  ULEA UR17, UR18, UR17, 0x18 ;  /* 0x0000001112117291 */ /* 0x000fe4000f8ec0ff */
[----:B------:R-:W5:Y:S01]  /*2590*/  LDC.64 R16, c[0x0][0x388] ;  /* 0x0000e200ff107b82 */ /* 0x000f620000000a00 */
[----:B-1----:R-:W-:Y:S01]  /*25a0*/  ULEA UR4, UR7, UR4, 0x18 ;  /* 0x0000000407047291 */ /* 0x002fe2000f8ec0ff */
[----:B------:R-:W1:Y:S01]  /*25b0*/  LDS.U8 R18, [UR16+0x3c] ;  /* 0x00003c10ff127984 */ /* 0x000e620008000000 */
[----:B------:R-:W-:Y:S01]  /*25c0*/  ULEA UR6, UR7, UR6, 0x18 ;  /* 0x0000000607067291 */ /* 0x000fe2000f8ec0ff */
[----:B------:R-:W-:-:S04]  /*25d0*/  UMOV UR18, 0x400 ;  /* 0x0000040000127882 */ /* 0x000fc80000000000 */
[----:B------:R-:W0:Y:S01]  /*25e0*/  LDC.64 R2, c[0x0][0x388] ;  /* 0x0000e200ff027b82 */ /* 0x000e220000000a00 */
[----:B--2---:R2:W-:Y:S04]  /*25f0*/  STG.E.U8 desc[UR22][R12.64+0x31], R22 ;  /* 0x000031160c007986 */ /* 0x0045e8000c101116 */
[----:B------:R-:W1:Y:S01]  /*2600*/  LDS.U8 R22, [UR4+0x3d] ;  /* 0x00003d04ff167984 */ /* 0x000e620008000000 */
[----:B------:R-:W-:Y:S02]  /*2610*/  UMOV UR4, 0x400 ;  /* 0x0000040000047882 */ /* 0x000fe40000000000 */
[----:B------:R-:W2:Y:S01]  /*2620*/  S2UR UR5, SR_CgaCtaId ;  /* 0x00000000000579c3 */ /* 0x000ea20000008800 */
[----:B---3--:R3:W-:Y:S07]  /*2630*/  STG.E.U8 desc[UR22][R14.64+0x32], R24 ;  /* 0x000032180e007986 */ /* 0x0087ee000c101116 */
[----:B------:R-:W4:Y:S01]  /*2640*/  LDC.64 R4, c[0x0][0x388] ;  /* 0x0000e200ff047b82 */ /* 0x000f220000000a00 */
[----:B-----5:R5:W-:Y:S07]  /*2650*/  STG.E.U8 desc[UR22][R16.64+0x33], R26 ;  /* 0x0000331a10007986 */ /* 0x020bee000c101116 */
[----:B------:R-:W3:Y:S01]  /*2660*/  LDC.64 R6, c[0x0][0x388] ;  /* 0x0000e200ff067b82 */ /* 0x000ee20000000a00 */
[----:B0-----:R0:W-:Y:S07]  /*2670*/  STG.E.U8 desc[UR22][R2.64+0x34], R19 ;  /* 0x0000341302007986 */ /* 0x0011ee000c101116 */
[----:B------:R-:W1:Y:S01]  /*2680*/  S2UR UR9, SR_CgaCtaId ;  /* 0x00000000000979c3 */ /* 0x000e620000008800 */
[----:B--2---:R-:W-:-:S03]  /*2690*/  ULEA UR4, UR5, UR4, 0x18 ;  /* 0x0000000405047291 */ /* 0x004fc6000f8ec0ff */
[----:B------:R-:W-:-:S04]  /*26a0*/  UMOV UR5, 0x400 ;  /* 0x0000040000057882 */ /* 0x000fc80000000000 */
[----:B------:R-:W2:Y:S01]  /*26b0*/  LDC.64 R8, c[0x0][0x388] ;  /* 0x0000e200ff087b82 */ /* 0x000ea20000000a00 */
[----:B----4-:R4:W-:Y:S07]  /*26c0*/  STG.E.U8 desc[UR22][R4.64+0x35], R21 ;  /* 0x0000351504007986 */ /* 0x0109ee000c101116 */
[----:B------:R-:W5:Y:S01]  /*26d0*/  LDC.64 R10, c[0x0][0x388] ;  /* 0x0000e200ff0a7b82 */ /* 0x000f620000000a00 */
[----:B---3--:R3:W-:Y:S04]  /*26e0*/  STG.E.U8 desc[UR22][R6.64+0x36], R23 ;  /* 0x0000361706007986 */ /* 0x0087e8000c101116 */
[----:B------:R-:W3:Y:S01]  /*26f0*/  LDS.U8 R23, [UR4+0x3f] ;  /* 0x00003f04ff177984 */ /* 0x000ee20008000000 */
[----:B------:R-:W-:-:S02]  /*2700*/  UMOV UR4, 0x400 ;  /* 0x0000040000047882 */ /* 0x000fc40000000000 */
[----:B------:R-:W0:Y:S01]  /*2710*/  LDC.64 R12, c[0x0][0x388] ;  /* 0x0000e200ff0c7b82 */ /* 0x000e220000000a00 */
[----:B-1----:R-:W-:Y:S02]  /*2720*/  ULEA UR8, UR9, UR8, 0x18 ;  /* 0x0000000809087291 */ /* 0x002fe4000f8ec0ff */
[----:B------:R-:W-:Y:S01]  /*2730*/  ULEA UR4, UR7, UR4, 0x18 ;  /* 0x0000000407047291 */ /* 0x000fe2000f8ec0ff */
[----:B------:R-:W-:Y:S02]  /*2740*/  UMOV UR9, 0x400 ;  /* 0x0000040000097882 */ /* 0x000fe40000000000 */
[----:B------:R-:W-:Y:S01]  /*2750*/  UMOV UR7, 0x400 ;  /* 0x0000040000077882 */ /* 0x000fe20000000000 */
[----:B------:R-:W-:Y:S01]  /*2760*/  ULEA UR9, UR11, UR9, 0x18 ;  /* 0x000000090b097291 */ /* 0x000fe2000f8ec0ff */
[----:B------:R-:W1:Y:S01]  /*2770*/  LDC.64 R14, c[0x0][0x388] ;  /* 0x0000e200ff0e7b82 */ /* 0x000e620000000a00 */
[----:B--2---:R-:W-:Y:S04]  /*2780*/  STG.E.U8 desc[UR22][R8.64+0x37], R25 ;  /* 0x0000371908007986 */ /* 0x004fe8000c101116 */
[----:B------:R-:W2:Y:S03]  /*2790*/  LDS.U8 R25, [UR6+0x40] ;  /* 0x00004006ff197984 */ /* 0x000ea60008000000 */
[----:B------:R-:W4:Y:S01]  /*27a0*/  S2UR UR14, SR_CgaCtaId ;  /* 0x00000000000e79c3 */ /* 0x000f220000008800 */
[----:B-----5:R-:W-:Y:S04]  /*27b0*/  STG.E.U8 desc[UR22][R10.64+0x38], R27 ;  /* 0x0000381b0a007986 */ /* 0x020fe8000c101116 */
[----:B------:R-:W5:Y:S03]  /*27c0*/  LDS.U8 R27, [UR8+0x41] ;  /* 0x00004108ff1b7984 */ /* 0x000f660008000000 */
[----:B------:R-:W3:Y:S01]  /*27d0*/  LDC.64 R16, c[0x0][0x388] ;  /* 0x0000e200ff107b82 */ /* 0x000ee20000000a00 */
[----:B0-----:R-:W-:Y:S04]  /*27e0*/  STG.E.U8 desc[UR22][R12.64+0x39], R29 ;  /* 0x0000391d0c007986 */ /* 0x001fe8000c101116 */
[----:B------:R-:W-:Y:S01]  /*27f0*/  LDS.U8 R11, [UR12+0x43] ;  /* 0x0000430cff0b7984 */ /* 0x000fe20008000000 */
[----:B------:R-:W-:-:S02]  /*2800*/  UMOV UR12, 0x400 ;  /* 0x00000400000c7882 */ /* 0x000fc40000000000 */
[----:B------:R-:W0:Y:S01]  /*2810*/  S2UR UR16, SR_CgaCtaId ;  /* 0x00000000001079c3 */ /* 0x000e220000008800 */
[----:B-1----:R-:W-:Y:S04]  /*2820*/  STG.E.U8 desc[UR22][R14.64+0x3a], R0 ;  /* 0x00003a000e007986 */ /* 0x002fe8000c101116 */
[----:B------:R-:W1:Y:S03]  /*2830*/  LDS.U8 R0, [UR10+0x42] ;  /* 0x0000420aff007984 */ /* 0x000e660008000000 */
[----:B------:R-:W2:Y:S01]  /*2840*/  LDC.64 R2, c[0x0][0x388] ;  /* 0x0000e200ff027b82 */ /* 0x000ea20000000a00 */
[----:B----4-:R-:W-:Y:S02]  /*2850*/  ULEA UR5, UR14, UR5, 0x18 ;  /* 0x000000050e057291 */ /* 0x010fe4000f8ec0ff */
[----:B------:R-:W-:-:S05]  /*2860*/  ULEA UR12, UR14, UR12, 0x18 ;  /* 0x0000000c0e0c7291 */ /* 0x000fca000f8ec0ff */
[----:B------:R-:W4:Y:S01]  /*2870*/  S2UR UR20, SR_CgaCtaId ;  /* 0x00000000001479c3 */ /* 0x000f220000008800 */
[----:B---3--:R-:W-:Y:S04]  /*2880*/  STG.E.U8 desc[UR22][R16.64+0x3b], R28 ;  /* 0x00003b1c10007986 */ /* 0x008fe8000c101116 */
[----:B------:R-:W3:Y:S01]  /*2890*/  LDS.U8 R24, [UR5+0x44] ;  /* 0x00004405ff187984 */ /* 0x000ee20008000000 */
[----:B------:R-:W-:Y:S02]  /*28a0*/  UMOV UR5, 0x400 ;  /* 0x0000040000057882 */ /* 0x000fe40000000000 */
[----:B------:R-:W5:Y:S01]  /*28b0*/  LDC.64 R4, c[0x0][0x388] ;  /* 0x0000e200ff047b82 */ /* 0x000f620000000a00 */
[----:B0-----:R-:W-:Y:S01]  /*28c0*/  ULEA UR15, UR16, UR15, 0x18 ;  /* 0x0000000f100f7291 */ /* 0x001fe2000f8ec0ff */
[----:B------:R-:W-:Y:S01]  /*28d0*/  LDS.U8 R28, [UR17+0x46] ;  /* 0x00004611ff1c7984 */ /* 0x000fe20008000000 */
[----:B------:R-:W-:-:S03]  /*28e0*/  ULEA UR5, UR13, UR5, 0x18 ;  /* 0x000000050d057291 */ /* 0x000fc6000f8ec0ff */
[----:B------:R-:W-:Y:S02]  /*28f0*/  UMOV UR13, 0x400 ;  /* 0x00000400000d7882 */ /* 0x000fe40000000000 */
[----:B------:R-:W0:Y:S01]  /*2900*/  LDC.64 R6, c[0x0][0x388] ;  /* 0x0000e200ff067b82 */ /* 0x000e220000000a00 */
[----:B--2---:R2:W-:Y:S01]  /*2910*/  STG.E.U8 desc[UR22][R2.64+0x3c], R18 ;  /* 0x00003c1202007986 */ /* 0x0045e2000c101116 */
[----:B------:R-:W-:-:S03]  /*2920*/  ULEA UR13, UR14, UR13, 0x18 ;  /* 0x0000000d0e0d7291 */ /* 0x000fc6000f8ec0ff */
[----:B------:R-:W3:Y:S01]  /*2930*/  LDS.U8 R26, [UR15+0x45] ;  /* 0x0000450fff1a7984 */ /* 0x000ee20008000000 */
[----:B------:R-:W-:Y:S01]  /*2940*/  UMOV UR15, 0x400 ;  /* 0x00000400000f7882 */ /* 0x000fe20000000000 */
[----:B------:R-:W-:Y:S01]  /*2950*/  UMOV UR14, 0x400 ;  /* 0x00000400000e7882 */ /* 0x000fe20000000000 */
[----:B----4-:R-:W-:Y:S01]  /*2960*/  ULEA UR19, UR20, UR19, 0x18 ;  /* 0x0000001314137291 */ /* 0x010fe2000f8ec0ff */
[----:B------:R-:W4:Y:S01]  /*2970*/  S2UR UR6, SR_CgaCtaId ;  /* 0x00000000000679c3 */ /* 0x000f220000008800 */
[----:B------:R-:W-:Y:S01]  /*2980*/  LDS.U8 R29, [UR5+0x4d] ;  /* 0x00004d05ff1d7984 */ /* 0x000fe20008000000 */
[----:B------:R-:W-:Y:S01]  /*2990*/  ULEA UR15, UR16, UR15, 0x18 ;  /* 0x0000000f100f7291 */ /* 0x000fe2000f8ec0ff */
[----:B------:R-:W-:Y:S01]  /*29a0*/  UMOV UR20, 0x400 ;  /* 0x0000040000147882 */ /* 0x000fe20000000000 */
[----:B------:R-:W-:Y:S01]  /*29b0*/  ULEA UR14, UR16, UR14, 0x18 ;  /* 0x0000000e100e7291 */ /* 0x000fe2000f8ec0ff */
[----:B-----5:R-:W-:Y:S03]  /*29c0*/  STG.E.U8 desc[UR22][R4.64+0x3d], R22 ;  /* 0x00003d1604007986 */ /* 0x020fe6000c101116 */
[----:B--2---:R-:W2:Y:S01]  /*29d0*/  LDC.64 R2, c[0x0][0x388] ;  /* 0x0000e200ff027b82 */ /* 0x004ea20000000a00 */
[----:B------:R-:W5:Y:S01]  /*29e0*/  LDS.U8 R5, [UR19+0x47] ;  /* 0x00004713ff057984 */ /* 0x000f620008000000 */
[----:B------:R-:W-:-:S03]  /*29f0*/  UMOV UR19, 0x400 ;  /* 0x0000040000137882 */ /* 0x000fc60000000000 */
[----:B0-----:R0:W-:Y:S03]  /*2a00*/  STG.E.U8 desc[UR22][R6.64+0x3e], R20 ;  /* 0x00003e1406007986 */ /* 0x0011e6000c101116 */
[----:B------:R-:W1:Y:S01]  /*2a10*/  S2UR UR8, SR_CgaCtaId ;  /* 0x00000000000879c3 */ /* 0x000e620000008800 */
[----:B------:R-:W5:Y:S01]  /*2a20*/  LDS.U8 R22, [UR4+0x48] ;  /* 0x00004804ff167984 */ /* 0x000f620008000000 */
[----:B------:R-:W-:Y:S02]  /*2a30*/  UMOV UR4, 0x400 ;  /* 0x0000040000047882 */ /* 0x000fe40000000000 */
[----:B------:R-:W-:-:S04]  /*2a40*/  ULEA UR4, UR11, UR4, 0x18 ;  /* 0x000000040b047291 */ /* 0x000fc8000f8ec0ff */
[----:B------:R-:W3:Y:S01]  /*2a50*/  S2UR UR10, SR_CgaCtaId ;  /* 0x00000000000a79c3 */ /* 0x000ee20000008800 */
[----:B----4-:R-:W-:Y:S01]  /*2a60*/  ULEA UR6, UR6, UR21, 0x18 ;  /* 0x0000001506067291 */ /* 0x010fe2000f8ec0ff */
[----:B------:R-:W-:-:S06]  /*2a70*/  UMOV UR11, 0x400 ;  /* 0x00000400000b7882 */ /* 0x000fcc0000000000 */
[----:B0-----:R-:W0:Y:S01]  /*2a80*/  LDC.64 R6, c[0x0][0x388] ;  /* 0x0000e200ff067b82 */ /* 0x001e220000000a00 */
[----:B--2---:R2:W-:Y:S04]  /*2a90*/  STG.E.U8 desc[UR22][R2.64+0x3f], R23 ;  /* 0x00003f1702007986 */ /* 0x0045e8000c101116 */
[----:B------:R-:W-:Y:S01]  /*2aa0*/  LDS.U8 R23, [UR6+0x4a] ;  /* 0x00004a06ff177984 */ /* 0x000fe20008000000 */
[----:B------:R-:W-:Y:S02]  /*2ab0*/  UMOV UR6, 0x400 ;  /* 0x0000040000067882 */ /* 0x000fe40000000000 */
[----:B------:R-:W4:Y:S01]  /*2ac0*/  LDC.64 R16, c[0x0][0x388] ;  /* 0x0000e200ff107b82 */ /* 0x000f220000000a00 */
[----:B-1----:R-:W-:-:S07]  /*2ad0*/  ULEA UR8, UR8, UR24, 0x18 ;  /* 0x0000001808087291 */ /* 0x002fce000f8ec0ff */
[----:B------:R-:W1:Y:S01]  /*2ae0*/  LDC.64 R20, c[0x0][0x388] ;  /* 0x0000e200ff147b82 */ /* 0x000e620000000a00 */
[----:B---3--:R-:W-:-:S07]  /*2af0*/  ULEA UR10, UR10, UR25, 0x18 ;  /* 0x000000190a0a7291 */ /* 0x008fce000f8ec0ff */
[----:B------:R-:W3:Y:S01]  /*2b00*/  S2UR UR17, SR_CgaCtaId ;  /* 0x00000000001179c3 */ /* 0x000ee20000008800 */
[----:B0-----:R-:W-:Y:S04]  /*2b10*/  STG.E.U8 desc[UR22][R6.64+0x40], R25 ;  /* 0x0000401906007986 */ /* 0x001fe8000c101116 */
[----:B------:R-:W-:Y:S03]  /*2b20*/  LDS.U8 R25, [UR8+0x4b] ;  /* 0x00004b08ff197984 */ /* 0x000fe60008000000 */
[----:B------:R-:W0:Y:S01]  /*2b30*/  LDC.64 R8, c[0x0][0x388] ;  /* 0x0000e200ff087b82 */ /* 0x000e220000000a00 */
[----:B----4-:R4:W-:Y:S04]  /*2b40*/  STG.E.U8 desc[UR22][R16.64+0x41], R27 ;  /* 0x0000411b10007986 */ /* 0x0109e8000c101116 */
[----:B------:R-:W-:Y:S03]  /*2b50*/  LDS.U8 R27, [UR10+0x4c] ;  /* 0x00004c0aff1b7984 */ /* 0x000fe60008000000 */
[----:B------:R-:W5:Y:S01]  /*2b60*/  LDC.64 R12, c[0x0][0x388] ;  /* 0x0000e200ff0c7b82 */ /* 0x000f620000000a00 */
[----:B-1----:R-:W-:Y:S04]  /*2b70*/  STG.E.U8 desc[UR22][R20.64+0x42], R0 ;  /* 0x0000420014007986 */ /* 0x002fe8000c101116 */
[----:B------:R-:W1:Y:S01]  /*2b80*/  LDS.U8 R21, [UR9+0x49] ;  /* 0x00004909ff157984 */ /* 0x000e620008000000 */
[----:B------:R-:W-:-:S02]  /*2b90*/  UMOV UR9, 0x400 ;  /* 0x0000040000097882 */ /* 0x000fc40000000000 */
[----:B------:R-:W4:Y:S01]  /*2ba0*/  LDC.64 R14, c[0x0][0x388] ;  /* 0x0000e200ff0e7b82 */ /* 0x000f220000000a00 */
[----:B------:R-:W1:Y:S01]  /*2bb0*/  LDS.U8 R0, [UR12+0x4e] ;  /* 0x00004e0cff007984 */ /* 0x000e620008000000 */
[----:B---3--:R-:W-:-:S03]  /*2bc0*/  ULEA UR7, UR17, UR7, 0x18 ;  /* 0x0000000711077291 */ /* 0x008fc6000f8ec0ff */
[----:B------:R-:W3:Y:S01]  /*2bd0*/  LDS.U8 R20, [UR15+0x4f] ;  /* 0x00004f0fff147984 */ /* 0x000ee20008000000 */
[----:B------:R-:W-:Y:S01]  /*2be0*/  UMOV UR15, 0x400 ;  /* 0x00000400000f7882 */ /* 0x000fe20000000000 */
[----:B------:R-:W-:Y:S01]  /*2bf0*/  UMOV UR17, 0x400 ;  /* 0x0000040000117882 */ /* 0x000fe20000000000 */
[----:B------:R-:W1:Y:S01]  /*2c00*/  LDC.64 R18, c[0x0][0x388] ;  /* 0x0000e200ff127b82 */ /* 0x000e620000000a00 */
[----:B0-----:R0:W-:Y:S01]  /*2c10*/  STG.E.U8 desc[UR22][R8.64+0x43], R11 ;  /* 0x0000430b08007986 */ /* 0x0011e2000c101116 */
[----:B------:R-:W-:-:S03]  /*2c20*/  ULEA UR15, UR16, UR15, 0x18 ;  /* 0x0000000f100f7291 */ /* 0x000fc6000f8ec0ff */
[----:B------:R-:W-:-:S03]  /*2c30*/  UMOV UR16, 0x400 ;  /* 0x0000040000107882 */ /* 0x000fc60000000000 */
[----:B--2---:R-:W2:Y:S01]  /*2c40*/  LDC.64 R2, c[0x0][0x388] ;  /* 0x0000e200ff027b82 */ /* 0x004ea20000000a00 */
[----:B-----5:R-:W-:Y:S04]  /*2c50*/  STG.E.U8 desc[UR22][R12.64+0x44], R24 ;  /* 0x000044180c007986 */ /* 0x020fe8000c101116 */
[----:B------:R-:W5:Y:S03]  /*2c60*/  LDS.U8 R24, [UR7+0x50] ;  /* 0x00005007ff187984 */ /* 0x000f660008000000 */
[----:B------:R-:W0:Y:S01]  /*2c70*/  S2UR UR5, SR_CgaCtaId ;  /* 0x00000000000579c3 */ /* 0x000e220000008800 */
[----:B----4-:R-:W-:Y:S04]  /*2c80*/  STG.E.U8 desc[UR22][R14.64+0x45], R26 ;  /* 0x0000451a0e007986 */ /* 0x010fe8000c101116 */
[----:B------:R-:W4:Y:S01]  /*2c90*/  LDS.U8 R26, [UR4+0x51] ;  /* 0x00005104ff1a7984 */ /* 0x000f220008000000 */
[----:B------:R-:W-:-:S02]  /*2ca0*/  UMOV UR4, 0x400 ;  /* 0x0000040000047882 */ /* 0x000fc40000000000 */
[----:B------:R-:W3:Y:S01]  /*2cb0*/  LDC.64 R16, c[0x0][0x388] ;  /* 0x0000e200ff107b82 */ /* 0x000ee20000000a00 */
[----:B-1----:R-:W-:Y:S04]  /*2cc0*/  STG.E.U8 desc[UR22][R18.64+0x46], R28 ;  /* 0x0000461c12007986 */ /* 0x002fe8000c101116 */
[----:B--2---:R1:W-:Y:S03]  /*2cd0*/  STG.E.U8 desc[UR22][R2.64+0x47], R5 ;  /* 0x0000470502007986 */ /* 0x0043e6000c101116 */
[----:B------:R-:W2:Y:S01]  /*2ce0*/  LDC.64 R6, c[0x0][0x388] ;  /* 0x0000e200ff067b82 */ /* 0x000ea20000000a00 */
[----:B0-----:R-:W-:-:S07]  /*2cf0*/  ULEA UR4, UR5, UR4, 0x18 ;  /* 0x0000000405047291 */ /* 0x001fce000f8ec0ff */
[----:B------:R-:W0:Y:S01]  /*2d00*/  LDC.64 R8, c[0x0][0x388] ;  /* 0x0000e200ff087b82 */ /* 0x000e220000000a00 */
[----:B------:R-:W-:Y:S01]  /*2d10*/  UMOV UR5, 0x400 ;  /* 0x0000040000057882 */ /* 0x000fe20000000000 */
[----:B---3--:R-:W-:Y:S06]  /*2d20*/  STG.E.U8 desc[UR22][R16.64+0x48], R22 ;  /* 0x0000481610007986 */ /* 0x008fec000c101116 */
[----:B-1----:R-:W1:Y:S08]  /*2d30*/  LDC.64 R2, c[0x0][0x388] ;  /* 0x0000e200ff027b82 */ /* 0x002e700000000a00 */
[----:B------:R-:W3:Y:S08]  /*2d40*/  LDC.64 R4, c[0x0][0x388] ;  /* 0x0000e200ff047b82 */ /* 0x000ef00000000a00 */
[----:B------:R-:W5:Y:S08]  /*2d50*/  LDC.64 R10, c[0x0][0x388] ;  /* 0x0000e200ff0a7b82 */ /* 0x000f700000000a00 */
[----:B------:R-:W4:Y:S01]  /*2d60*/  LDC.64 R12, c[0x0][0x388] ;  /* 0x0000e200ff0c7b82 */ /* 0x000f220000000a00 */
[----:B-1----:R1:W-:Y:S07]  /*2d70*/  STG.E.U8 desc[UR22][R2.64+0x49], R21 ;  /* 0x0000491502007986 */ /* 0x0023ee000c101116 */
[----:B------:R-:W1:Y:S01]  /*2d80*/  S2UR UR7, SR_CgaCtaId ;  /* 0x00000000000779c3 */ /* 0x000e620000008800 */
[----:B---3--:R3:W-:Y:S04]  /*2d90*/  STG.E.U8 desc[UR22][R4.64+0x4a], R23 ;  /* 0x00004a1704007986 */ /* 0x0087e8000c101116 */
[----:B--2---:R-:W-:Y:S03]  /*2da0*/  STG.E.U8 desc[UR22][R6.64+0x4b], R25 ;  /* 0x00004b1906007986 */ /* 0x004fe6000c101116 */
[----:B------:R-:W2:Y:S01]  /*2db0*/  S2UR UR8, SR_CgaCtaId ;  /* 0x00000000000879c3 */ /* 0x000ea20000008800 */
[----:B0-----:R-:W-:Y:S04]  /*2dc0*/  STG.E.U8 desc[UR22][R8.64+0x4c], R27 ;  /* 0x00004c1b08007986 */ /* 0x001fe8000c101116 */
[----:B-----5:R-:W-:Y:S03]  /*2dd0*/  STG.E.U8 desc[UR22][R10.64+0x4d], R29 ;  /* 0x00004d1d0a007986 */ /* 0x020fe6000c101116 */
[----:B------:R-:W0:Y:S01]  /*2de0*/  S2UR UR10, SR_CgaCtaId ;  /* 0x00000000000a79c3 */ /* 0x000e220000008800 */
[----:B----4-:R-:W-:Y:S04]  /*2df0*/  STG.E.U8 desc[UR22][R12.64+0x4e], R0 ;  /* 0x00004e000c007986 */ /* 0x010fe8000c101116 */
[----:B------:R-:W4:Y:S03]  /*2e00*/  LDS.U8 R13, [UR4+0x52] ;  /* 0x00005204ff0d7984 */ /* 0x000f260008000000 */
[----:B------:R-:W5:Y:S01]  /*2e10*/  LDC.64 R14, c[0x0][0x388] ;  /* 0x0000e200ff0e7b82 */ /* 0x000f620000000a00 */
[----:B-1----:R-:W-:-:S02]  /*2e20*/  ULEA UR6, UR7, UR6, 0x18 ;  /* 0x0000000607067291 */ /* 0x002fc4000f8ec0ff */
[----:B------:R-:W-:-:S05]  /*2e30*/  ULEA UR7, UR7, UR18, 0x18 ;  /* 0x0000001207077291 */ /* 0x000fca000f8ec0ff */
[----:B------:R-:W1:Y:S01]  /*2e40*/  LDC.64 R18, c[0x0][0x388] ;  /* 0x0000e200ff127b82 */ /* 0x000e620000000a00 */
[----:B--2---:R-:W-:Y:S01]  /*2e50*/  ULEA UR5, UR8, UR5, 0x18 ;  /* 0x0000000508057291 */ /* 0x004fe2000f8ec0ff */
[----:B------:R-:W2:Y:S01]  /*2e60*/  LDS.U8 R27, [UR6+0x53] ;  /* 0x00005306ff1b7984 */ /* 0x000ea20008000000 */
[----:B------:R-:W-:-:S03]  /*2e70*/  ULEA UR8, UR8, UR19, 0x18 ;  /* 0x0000001308087291 */ /* 0x000fc6000f8ec0ff */
[----:B------:R-:W-:Y:S01]  /*2e80*/  LDS.U8 R0, [UR7+0x5a] ;  /* 0x00005a07ff007984 */ /* 0x000fe20008000000 */
[----:B------:R-:W-:Y:S01]  /*2e90*/  UMOV UR7, 0x400 ;  /* 0x0000040000077882 */ /* 0x000fe20000000000 */
[----:B------:R-:W3:Y:S01]  /*2ea0*/  S2UR UR12, SR_CgaCtaId ;  /* 0x00000000000c79c3 */ /* 0x000ee20000008800 */
[----:B0-----:R-:W-:Y:S02]  /*2eb0*/  ULEA UR9, UR10, UR9, 0x18 ;  /* 0x000000090a097291 */ /* 0x001fe4000f8ec0ff */
[----:B------:R-:W-:-:S05]  /*2ec0*/  ULEA UR10, UR10, UR20, 0x18 ;  /* 0x000000140a0a7291 */ /* 0x000fca000f8ec0ff */
[----:B------:R-:W0:Y:S01]  /*2ed0*/  S2UR UR4, SR_CgaCtaId ;  /* 0x00000000000479c3 */ /* 0x000e220000008800 */
[----:B-----5:R5:W-:Y:S04]  /*2ee0*/  STG.E.U8 desc[UR22][R14.64+0x4f], R20 ;  /* 0x00004f140e007986 */ /* 0x020be8000c101116 */
[----:B------:R-:W-:Y:S01]  /*2ef0*/  LDS.U8 R7, [UR9+0x55] ;  /* 0x00005509ff077984 */ /* 0x000fe20008000000 */
[----:B------:R-:W-:Y:S02]  /*2f00*/  UMOV UR9, 0x400 ;  /* 0x0000040000097882 */ /* 0x000fe40000000000 */
[----:B------:R-:W4:Y:S01]  /*2f10*/  LDC.64 R2, c[0x0][0x388] ;  /* 0x0000e200ff027b82 */ /* 0x000f220000000a00 */
[----:B-1----:R-:W-:Y:S04]  /*2f20*/  STG.E.U8 desc[UR22][R18.64+0x50], R24 ;  /* 0x0000501812007986 */ /* 0x002fe8000c101116 */
[----:B------:R-:W1:Y:S01]  /*2f30*/  LDS.U8 R18, [UR5+0x54] ;  /* 0x00005405ff127984 */ /* 0x000e620008000000 */
[----:B------:R-:W-:Y:S01]  /*2f40*/  UMOV UR5, 0x400 ;  /* 0x0000040000057882 */ /* 0x000fe20000000000 */
[----:B---3--:R-:W-:Y:S01]  /*2f50*/  ULEA UR11, UR12, UR11, 0x18 ;  /* 0x0000000b0c0b7291 */ /* 0x008fe2000f8ec0ff */
[----:B------:R-:W3:Y:S01]  /*2f60*/  S2UR UR6, SR_CgaCtaId ;  /* 0x00000000000679c3 */ /* 0x000ee20000008800 */
[----:B------:R-:W-:Y:S01]  /*2f70*/  LDS.U8 R19, [UR13+0x57] ;  /* 0x0000570dff137984 */ /* 0x000fe20008000000 */
[----:B------:R-:W-:Y:S01]  /*2f80*/  ULEA UR12, UR12, UR21, 0x18 ;  /* 0x000000150c0c7291 */ /* 0x000fe2000f8ec0ff */
[----:B------:R-:W-:Y:S01]  /*2f90*/  UMOV UR13, 0x400 ;  /* 0x00000400000d7882 */ /* 0x000fe20000000000 */
[----:B0-----:R-:W-:-:S04]  /*2fa0*/  ULEA UR4, UR4, UR17, 0x18 ;  /* 0x0000001104047291 */ /* 0x001fc8000f8ec0ff */
[----:B------:R-:W0:Y:S01]  /*2fb0*/  LDC.64 R4, c[0x0][0x388] ;  /* 0x0000e200ff047b82 */ /* 0x000e220000000a00 */
[----:B------:R-:W1:Y:S04]  /*2fc0*/  LDS.U8 R20, [UR11+0x56] ;  /* 0x0000560bff147984 */ /* 0x000e680008000000 */
[----:B----4-:R-:W-:Y:S03]  /*2fd0*/  STG.E.U8 desc[UR22][R2.64+0x51], R26 ;  /* 0x0000511a02007986 */ /* 0x010fe6000c101116 */
[----:B-----5:R-:W2:Y:S01]  /*2fe0*/  LDC.64 R14, c[0x0][0x388] ;  /* 0x0000e200ff0e7b82 */ /* 0x020ea20000000a00 */
[----:B------:R-:W4:Y:S04]  /*2ff0*/  LDS.U8 R26, [UR15+0x58] ;  /* 0x0000580fff1a7984 */ /* 0x000f280008000000 */
[----:B------:R-:W5:Y:S03]  /*3000*/  LDS.U8 R21, [UR4+0x59] ;  /* 0x00005904ff157984 */ /* 0x000f660008000000 */
[----:B------:R-:W1:Y:S01]  /*3010*/  LDC.64 R10, c[0x0][0x388] ;  /* 0x0000e200ff0a7b82 */ /* 0x000e620000000a00 */
[----:B---3--:R-:W-:Y:S01]  /*3020*/  ULEA UR5, UR6, UR5, 0x18 ;  /* 0x0000000506057291 */ /* 0x008fe2000f8ec0ff */
[----:B------:R-:W3:Y:S01]  /*3030*/  LDS.U8 R2, [UR8+0x5b] ;  /* 0x00005b08ff027984 */ /* 0x000ee20008000000 */
[----:B------:R-:W-:-:S03]  /*3040*/  UMOV UR4, 0x400 ;  /* 0x0000040000047882 */ /* 0x000fc60000000000 */
[----:B------:R-:W3:Y:S02]  /*3050*/  LDS.U8 R3, [UR10+0x5c] ;  /* 0x00005c0aff037984 */ /* 0x000ee40008000000 */
[----:B------:R-:W4:Y:S02]  /*3060*/  LDC.64 R8, c[0x0][0x388] ;  /* 0x0000e200ff087b82 */ /* 0x000f240000000a00 */
[----:B0-----:R-:W-:Y:S04]  /*3070*/  STG.E.U8 desc[UR22][R4.64+0x52], R13 ;  /* 0x0000520d04007986 */ /* 0x001fe8000c101116 */
[----:B------:R-:W0:Y:S02]  /*3080*/  LDS.U8 R4, [UR12+0x5d] ;  /* 0x00005d0cff047984 */ /* 0x000e240008000000 */
[----:B------:R-:W5:Y:S01]  /*3090*/  S2UR UR11, SR_CgaCtaId ;  /* 0x00000000000b79c3 */ /* 0x000f620000008800 */
[----:B------:R-:W-:Y:S01]  /*30a0*/  UMOV UR12, 0x400 ;  /* 0x00000400000c7882 */ /* 0x000fe20000000000 */
[----:B------:R-:W0:Y:S04]  /*30b0*/  LDS.U8 R5, [UR5+0x5e] ;  /* 0x00005e05ff057984 */ /* 0x000e280008000000 */
[----:B--2---:R-:W-:Y:S02]  /*30c0*/  STG.E.U8 desc[UR22][R14.64+0x53], R27 ;  /* 0x0000531b0e007986 */ /* 0x004fe4000c101116 */
[----:B------:R-:W2:Y:S02]  /*30d0*/  LDC.64 R22, c[0x0][0x388] ;  /* 0x0000e200ff167b82 */ /* 0x000ea40000000a00 */
[----:B-1----:R-:W-:Y:S06]  /*30e0*/  STG.E.U8 desc[UR22][R10.64+0x54], R18 ;  /* 0x000054120a007986 */ /* 0x002fec000c101116 */
[----:B------:R-:W1:Y:S01]  /*30f0*/  LDC.64 R16, c[0x0][0x388] ;  /* 0x0000e200ff107b82 */ /* 0x000e620000000a00 */
[----:B----4-:R4:W-:Y:S04]  /*3100*/  STG.E.U8 desc[UR22][R8.64+0x55], R7 ;  /* 0x0000550708007986 */ /* 0x0109e8000c101116 */
[----:B------:R-:W-:Y:S01]  /*3110*/  LDS.U8 R7, [UR14+0x60] ;  /* 0x0000600eff077984 */ /* 0x000fe20008000000 */
[----:B------:R-:W-:-:S02]  /*3120*/  UMOV UR14, 0x400 ;  /* 0x00000400000e7882 */ /* 0x000fc40000000000 */
[----:B------:R-:W3:Y:S01]  /*3130*/  S2UR UR17, SR_CgaCtaId ;  /* 0x00000000001179c3 */ /* 0x000ee20000008800 */
[----:B-----5:R-:W-:-:S07]  /*3140*/  ULEA UR9, UR11, UR9, 0x18 ;  /* 0x000000090b097291 */ /* 0x020fce000f8ec0ff */
[----:B------:R-:W5:Y:S01]  /*3150*/  S2UR UR8, SR_CgaCtaId ;  /* 0x00000000000879c3 */ /* 0x000f620000008800 */
[----:B--2---:R-:W-:Y:S04]  /*3160*/  STG.E.U8 desc[UR22][R22.64+0x56], R20 ;  /* 0x0000561416007986 */ /* 0x004fe8000c101116 */
[----:B------:R-:W2:Y:S03]  /*3170*/  LDS.U8 R6, [UR9+0x5f] ;  /* 0x00005f09ff067984 */ /* 0x000ea60008000000 */
[----:B------:R-:W0:Y:S01]  /*3180*/  LDC.64 R28, c[0x0][0x388] ;  /* 0x0000e200ff1c7b82 */ /* 0x000e220000000a00 */
[----:B-1----:R1:W-:Y:S07]  /*3190*/  STG.E.U8 desc[UR22][R16.64+0x57], R19 ;  /* 0x0000571310007986 */ /* 0x0023ee000c101116 */
[----:B------:R-:W1:Y:S01]  /*31a0*/  LDC.64 R24, c[0x0][0x388] ;  /* 0x0000e200ff187b82 */ /* 0x000e620000000a00 */
[----:B---3--:R-:W-:-:S02]  /*31b0*/  ULEA UR13, UR17, UR13, 0x18 ;  /* 0x0000000d110d7291 */ /* 0x008fc4000f8ec0ff */
[----:B------:R-:W-:-:S05]  /*31c0*/  ULEA UR16, UR17, UR16, 0x18 ;  /* 0x0000001011107291 */ /* 0x000fca000f8ec0ff */
[----:B------:R-:W3:Y:S01]  /*31d0*/  S2UR UR5, SR_CgaCtaId ;  /* 0x00000000000579c3 */ /* 0x000ee20000008800 */
[----:B-----5:R-:W-:Y:S01]  /*31e0*/  ULEA UR7, UR8, UR7, 0x18 ;  /* 0x0000000708077291 */ /* 0x020fe2000f8ec0ff */
[----:B------:R-:W5:Y:S02]  /*31f0*/  LDS.U8 R27, [UR13+0x61] ;  /* 0x0000610dff1b7984 */ /* 0x000f640008000000 */
[----:B------:R-:W-:Y:S02]  /*3200*/  UMOV UR8, 0x400 ;  /* 0x0000040000087882 */ /* 0x000fe40000000000 */
[----:B------:R-:W-:Y:S02]  /*3210*/  ULEA UR8, UR11, UR8, 0x18 ;  /* 0x000000080b087291 */ /* 0x000fe4000f8ec0ff */
[----:B----4-:R-:W4:Y:S01]  /*3220*/  LDC.64 R8, c[0x0][0x388] ;  /* 0x0000e200ff087b82 */ /* 0x010f220000000a00 */
[----:B0-----:R-:W-:Y:S07]  /*3230*/  STG.E.U8 desc[UR22][R28.64+0x58], R26 ;  /* 0x0000581a1c007986 */ /* 0x001fee000c101116 */
[----:B------:R-:W0:Y:S01]  /*3240*/  LDC.64 R10, c[0x0][0x388] ;  /* 0x0000e200ff0a7b82 */ /* 0x000e220000000a00 */
[----:B-1----:R1:W-:Y:S07]  /*3250*/  STG.E.U8 desc[UR22][R24.64+0x59], R21 ;  /* 0x0000591518007986 */ /* 0x0023ee000c101116 */
[----:B------:R-:W2:Y:S01]  /*3260*/  LDC.64 R12, c[0x0][0x388] ;  /* 0x0000e200ff0c7b82 */ /* 0x000ea20000000a00 */
[----:B---3--:R-:W-:-:S03]  /*3270*/  ULEA UR4, UR5, UR4, 0x18 ;  /* 0x0000000405047291 */ /* 0x008fc6000f8ec0ff */
[----:B------:R-:W-:Y:S02]  /*3280*/  UMOV UR5, 0x400 ;  /* 0x0000040000057882 */ /* 0x000fe40000000000 */
[----:B------:R-:W-:Y:S02]  /*3290*/  ULEA UR5, UR6, UR5, 0x18 ;  /* 0x0000000506057291 */ /* 0x000fe4000f8ec0ff */
[----:B------:R-:W3:Y:S01]  /*32a0*/  LDC.64 R14, c[0x0][0x388] ;  /* 0x0000e200ff0e7b82 */ /* 0x000ee20000000a00 */
[----:B----4-:R4:W-:Y:S01]  /*32b0*/  STG.E.U8 desc[UR22][R8.64+0x5a], R0 ;  /* 0x00005a0008007986 */ /* 0x0109e2000c101116 */
[----:B------:R-:W-:-:S03]  /*32c0*/  UMOV UR6, 0x400 ;  /* 0x0000040000067882 */ /* 0x000fc60000000000 */
[----:B------:R-:W5:Y:S01]  /*32d0*/  LDS.U8 R29, [UR4+0x62] ;  /* 0x00006204ff1d7984 */ /* 0x000f620008000000 */
[----:B------:R-:W-:Y:S02]  /*32e0*/  UMOV UR4, 0x400 ;  /* 0x0000040000047882 */ /* 0x000fe40000000000 */
[----:B------:R-:W1:Y:S01]  /*32f0*/  LDC.64 R16, c[0x0][0x388] ;  /* 0x0000e200ff107b82 */ /* 0x000e620000000a00 */
[----:B0-----:R0:W-:Y:S04]  /*3300*/  STG.E.U8 desc[UR22][R10.64+0x5b], R2 ;  /* 0x00005b020a007986 */ /* 0x0011e8000c101116 */
[----:B------:R-:W-:Y:S01]  /*3310*/  LDS.U8 R0, [UR16+0x6e] ;  /* 0x00006e10ff007984 */ /* 0x000fe20008000000 */
[----:B------:R-:W-:Y:S02]  /*3320*/  UMOV UR16, 0x400 ;  /* 0x0000040000107882 */ /* 0x000fe40000000000 */
[----:B------:R-:W4:Y:S01]  /*3330*/  S2UR UR9, SR_CgaCtaId ;  /* 0x00000000000979c3 */ /* 0x000f220000008800 */
[----:B--2---:R-:W-:Y:S01]  /*3340*/  STG.E.U8 desc[UR22][R12.64+0x5c], R3 ;  /* 0x00005c030c007986 */ /* 0x004fe2000c101116 */
[----:B------:R-:W-:-:S06]  /*3350*/  ULEA UR16, UR17, UR16, 0x18 ;  /* 0x0000001011107291 */ /* 0x000fcc000f8ec0ff */
[----:B------:R-:W2:Y:S01]  /*3360*/  S2UR UR10, SR_CgaCtaId ;  /* 0x00000000000a79c3 */ /* 0x000ea20000008800 */
[----:B---3--:R3:W-:Y:S04]  /*3370*/  STG.E.U8 desc[UR22][R14.64+0x5d], R4 ;  /* 0x00005d040e007986 */ /* 0x0087e8000c101116 */
[----:B------:R-:W-:Y:S03]  /*3380*/  LDS.U8 R4, [UR7+0x64] ;  /* 0x00006407ff047984 */ /* 0x000fe60008000000 */
[----:B------:R-:W0:Y:S01]  /*3390*/  LDC.64 R18, c[0x0][0x388] ;  /* 0x0000e200ff127b82 */ /* 0x000e220000000a00 */
[----:B-1----:R-:W-:Y:S04]  /*33a0*/  STG.E.U8 desc[UR22][R16.64+0x5e], R5 ;  /* 0x00005e0510007986 */ /* 0x002fe8000c101116 */
[----:B------:R-:W1:Y:S01]  /*33b0*/  LDS.U8 R17, [UR5+0x63] ;  /* 0x00006305ff117984 */ /* 0x000e620008000000 */
[----:B------:R-:W-:-:S02]  /*33c0*/  UMOV UR5, 0x400 ;  /* 0x0000040000057882 */ /* 0x000fc40000000000 */
[----:B------:R-:W5:Y:S01]  /*33d0*/  LDC.64 R20, c[0x0][0x388] ;  /* 0x0000e200ff147b82 */ /* 0x000f620000000a00 */
[----:B----4-:R-:W-:-:S07]  /*33e0*/  ULEA UR4, UR9, UR4, 0x18 ;  /* 0x0000000409047291 */ /* 0x010fce000f8ec0ff */
[----:B------:R-:W4:Y:S01]  /*33f0*/  S2UR UR13, SR_CgaCtaId ;  /* 0x00000000000d79c3 */ /* 0x000f220000008800 */
[----:B--2---:R-:W-:-:S07]  /*3400*/  ULEA UR6, UR10, UR6, 0x18 ;  /* 0x000000060a067291 */ /* 0x004fce000f8ec0ff */
[----:B------:R-:W2:Y:S01]  /*3410*/  S2UR UR7, SR_CgaCtaId ;  /* 0x00000000000779c3 */ /* 0x000ea20000008800 */
[----:B0-----:R-:W-:Y:S04]  /*3420*/  STG.E.U8 desc[UR22][R18.64+0x5f], R6 ;  /* 0x00005f0612007986 */ /* 0x001fe8000c101116 */
[----:B------:R-:W0:Y:S01]  /*3430*/  LDS.U8 R18, [UR4+0x65] ;  /* 0x00006504ff127984 */ /* 0x000e220008000000 */
[----:B------:R-:W-:Y:S02]  /*3440*/  UMOV UR4, 0x400 ;  /* 0x0000040000047882 */ /* 0x000fe40000000000 */
[----:B------:R-:W3:Y:S01]  /*3450*/  S2UR UR15, SR_CgaCtaId ;  /* 0x00000000000f79c3 */ /* 0x000ee20000008800 */
[----:B-----5:R5:W-:Y:S01]  /*3460*/  STG.E.U8 desc[UR22][R20.64+0x60], R7 ;  /* 0x0000600714007986 */ /* 0x020be2000c101116 */
[----:B------:R-:W-:-:S03]  /*3470*/  ULEA UR4, UR9, UR4, 0x18 ;  /* 0x0000000409047291 */ /* 0x000fc6000f8ec0ff */
[----:B------:R-:W0:Y:S01]  /*3480*/  LDS.U8 R5, [UR6+0x66] ;  /* 0x00006606ff057984 */ /* 0x000e220008000000 */
[----:B------:R-:W-:Y:S01]  /*3490*/  UMOV UR6, 0x400 ;  /* 0x0000040000067882 */ /* 0x000fe20000000000 */
[----:B------:R-:W-:Y:S01]  /*34a0*/  UMOV UR9, 0x400 ;  /* 0x0000040000097882 */ /* 0x000fe20000000000 */
[----:B------:R-:W1:Y:S01]  /*34b0*/  LDC.64 R22, c[0x0][0x388] ;  /* 0x0000e200ff167b82 */ /* 0x000e620000000a00 */
[----:B----4-:R-:W-:Y:S01]  /*34c0*/  ULEA UR12, UR13, UR12, 0x18 ;  /* 0x0000000c0d0c7291 */ /* 0x010fe2000f8ec0ff */
[----:B------:R-:W4:Y:S01]  /*34d0*/  LDS.U8 R7, [UR8+0x67] ;  /* 0x00006708ff077984 */ /* 0x000f220008000000 */
[----:B------:R-:W-:Y:S01]  /*34e0*/  ULEA UR6, UR10, UR6, 0x18 ;  /* 0x000000060a067291 */ /* 0x000fe2000f8ec0ff */
[----:B------:R-:W-:Y:S01]  /*34f0*/  UMOV UR8, 0x400 ;  /* 0x0000040000087882 */ /* 0x000fe20000000000 */
[----:B------:R-:W-:-:S03]  /*3500*/  ULEA UR9, UR10, UR9, 0x18 ;  /* 0x000000090a097291 */ /* 0x000fc6000f8ec0ff */
[----:B------:R-:W5:Y:S01]  /*3510*/  LDC.64 R8, c[0x0][0x388] ;  /* 0x0000e200ff087b82 */ /* 0x000f620000000a00 */
[----:B--2---:R-:W-:Y:S01]  /*3520*/  ULEA UR5, UR7, UR5, 0x18 ;  /* 0x0000000507057291 */ /* 0x004fe2000f8ec0ff */
[----:B------:R-:W2:Y:S01]  /*3530*/  LDS.U8 R28, [UR12+0x68] ;  /* 0x0000680cff1c7984 */ /* 0x000ea20008000000 */
[----:B------:R-:W-:Y:S02]  /*3540*/  ULEA UR8, UR11, UR8, 0x18 ;  /* 0x000000080b087291 */ /* 0x000fe4000f8ec0ff */
[----:B------:R-:W-:Y:S01]  /*3550*/  ULEA UR10, UR10, UR20, 0x18 ;  /* 0x000000140a0a7291 */ /* 0x000fe2000f8ec0ff */
[----:B------:R-:W-:Y:S01]  /*3560*/  LDS.U8 R25, [UR6+0x6b] ;  /* 0x00006b06ff197984 */ /* 0x000fe20008000000 */
[----:B------:R-:W-:Y:S01]  /*3570*/  UMOV UR6, 0x400 ;  /* 0x0000040000067882 */ /* 0x000fe20000000000 */
[----:B------:R-:W0:Y:S01]  /*3580*/  LDC.64 R10, c[0x0][0x388] ;  /* 0x0000e200ff0a7b82 */ /* 0x000e220000000a00 */
[----:B---3--:R-:W-:Y:S01]  /*3590*/  ULEA UR14, UR15, UR14, 0x18 ;  /* 0x0000000e0f0e7291 */ /* 0x008fe2000f8ec0ff */
[----:B------:R-:W3:Y:S01]  /*35a0*/  LDS.U8 R19, [UR5+0x69] ;  /* 0x00006905ff137984 */ /* 0x000ee20008000000 */
[----:B------:R-:W-:Y:S01]  /*35b0*/  UMOV UR5, 0x400 ;  /* 0x0000040000057882 */ /* 0x000fe20000000000 */
[----:B------:R-:W-:Y:S01]  /*35c0*/  ULEA UR6, UR13, UR6, 0x18 ;  /* 0x000000060d067291 */ /* 0x000fe2000f8ec0ff */
[----:B------:R-:W-:-:S03]  /*35d0*/  UMOV UR11, 0x400 ;  /* 0x00000400000b7882 */ /* 0x000fc60000000000 */
[----:B------:R-:W4:Y:S01]  /*35e0*/  LDC.64 R14, c[0x0][0x388] ;  /* 0x0000e200ff0e7b82 */ /* 0x000f220000000a00 */
[----:B-1----:R-:W-:Y:S04]  /*35f0*/  STG.E.U8 desc[UR22][R22.64+0x61], R27 ;  /* 0x0000611b16007986 */ /* 0x002fe8000c101116 */
[----:B------:R-:W1:Y:S01]  /*3600*/  LDS.U8 R23, [UR4+0x6a] ;  /* 0x00006a04ff177984 */ /* 0x000e620008000000 */
[----:B------:R-:W-:Y:S02]  /*3610*/  UMOV UR4, 0x400 ;  /* 0x0000040000047882 */ /* 0x000fe40000000000 */
[----:B------:R-:W2:Y:S01]  /*3620*/  S2UR UR18, SR_CgaCtaId ;  /* 0x00000000001279c3 */ /* 0x000ea20000008800 */
[----:B-----5:R-:W-:Y:S04]  /*3630*/  STG.E.U8 desc[UR22][R8.64+0x62], R29 ;  /* 0x0000621d08007986 */ /* 0x020fe8000c101116 */
[----:B------:R-:W5:Y:S03]  /*3640*/  LDS.U8 R27, [UR8+0x6c] ;  /* 0x00006c08ff1b7984 */ /* 0x000f660008000000 */
[----:B------:R-:W3:Y:S01]  /*3650*/  S2UR UR19, SR_CgaCtaId ;  /* 0x00000000001379c3 */ /* 0x000ee20000008800 */
[----:B0-----:R-:W-:Y:S04]  /*3660*/  STG.E.U8 desc[UR22][R10.64+0x63], R17 ;  /* 0x000063110a007986 */ /* 0x001fe8000c101116 */
[----:B------:R-:W0:Y:S03]  /*3670*/  LDS.U8 R29, [UR14+0x6d] ;  /* 0x00006d0eff1d7984 */ /* 0x000e260008000000 */
[----:B------:R-:W1:Y:S01]  /*3680*/  LDC.64 R12, c[0x0][0x388] ;  /* 0x0000e200ff0c7b82 */ /* 0x000e620000000a00 */
[----:B----4-:R4:W-:Y:S04]  /*3690*/  STG.E.U8 desc[UR22][R14.64+0x64], R4 ;  /* 0x000064040e007986 */ /* 0x0109e8000c101116 */
[----:B------:R-:W-:Y:S01]  /*36a0*/  LDS.U8 R26, [UR6+0x71] ;  /* 0x00007106ff1a7984 */ /* 0x000fe20008000000 */
[----:B------:R-:W-:-:S02]  /*36b0*/  UMOV UR6, 0x400 ;  /* 0x0000040000067882 */ /* 0x000fc40000000000 */
[----:B------:R-:W5:Y:S01]  /*36c0*/  LDC.64 R20, c[0x0][0x388] ;  /* 0x0000e200ff147b82 */ /* 0x000f620000000a00 */
[----:B--2---:R-:W-:Y:S02]  /*36d0*/  ULEA UR5, UR18, UR5, 0x18 ;  /* 0x0000000512057291 */ /* 0x004fe4000f8ec0ff */
[----:B------:R-:W-:Y:S01]  /*36e0*/  ULEA UR6, UR7, UR6, 0x18 ;  /* 0x0000000607067291 */ /* 0x000fe2000f8ec0ff */
[----:B------:R-:W-:Y:S02]  /*36f0*/  UMOV UR18, 0x400 ;  /* 0x0000040000127882 */ /* 0x000fe40000000000 */
[----:B------:R-:W-:Y:S02]  /*3700*/  UMOV UR7, 0x400 ;  /* 0x0000040000077882 */ /* 0x000fe40000000000 */
[----:B------:R-:W2:Y:S01]  /*3710*/  LDC.64 R2, c[0x0][0x388] ;  /* 0x0000e200ff027b82 */ /* 0x000ea20000000a00 */
[----:B---3--:R-:W-:Y:S01]  /*3720*/  ULEA UR4, UR19, UR4, 0x18 ;  /* 0x0000000413047291 */ /* 0x008fe2000f8ec0ff */
[----:B------:R-:W3:Y:S02]  /*3730*/  LDS.U8 R22, [UR5+0x6f] ;  /* 0x00006f05ff167984 */ /* 0x000ee40008000000 */
[----:B------:R-:W-:-:S04]  /*3740*/  UMOV UR19, 0x400 ;  /* 0x0000040000137882 */ /* 0x000fc80000000000 */
[----:B----4-:R-:W4:Y:S01]  /*3750*/  LDC.64 R14, c[0x0][0x388] ;  /* 0x0000e200ff0e7b82 */ /* 0x010f220000000a00 */
[----:B-1----:R-:W-:Y:S04]  /*3760*/  STG.E.U8 desc[UR22][R12.64+0x65], R18 ;  /* 0x000065120c007986 */ /* 0x002fe8000c101116 */
[----:B------:R-:W1:Y:S01]  /*3770*/  LDS.U8 R24, [UR4+0x70] ;  /* 0x00007004ff187984 */ /* 0x000e620008000000 */
[----:B------:R-:W-:Y:S02]  /*3780*/  UMOV UR4, 0x400 ;  /* 0x0000040000047882 */ /* 0x000fe40000000000 */
[----:B------:R-:W0:Y:S01]  /*3790*/  LDC.64 R16, c[0x0][0x388] ;  /* 0x0000e200ff107b82 */ /* 0x000e220000000a00 */
[----:B-----5:R5:W-:Y:S07]  /*37a0*/  STG.E.U8 desc[UR22][R20.64+0x66], R5 ;  /* 0x0000660514007986 */ /* 0x020bee000c101116 */
[----:B------:R-:W3:Y:S01]  /*37b0*/  S2UR UR5, SR_CgaCtaId ;  /* 0x00000000000579c3 */ /* 0x000ee20000008800 */
[----:B--2---:R2:W-:Y:S07]  /*37c0*/  STG.E.U8 desc[UR22][R2.64+0x67], R7 ;  /* 0x0000670702007986 */ /* 0x0045ee000c101116 */
[----:B-----5:R-:W5:Y:S01]  /*37d0*/  LDC.64 R4, c[0x0][0x388] ;  /* 0x0000e200ff047b82 */ /* 0x020f620000000a00 */
[----:B----4-:R-:W-:Y:S07]  /*37e0*/  STG.E.U8 desc[UR22][R14.64+0x68], R28 ;  /* 0x0000681c0e007986 */ /* 0x010fee000c101116 */
[----:B--2---:R-:W2:Y:S01]  /*37f0*/  LDC.64 R2, c[0x0][0x388] ;  /* 0x0000e200ff027b82 */ /* 0x004ea20000000a00 */
[----:B0-----:R0:W-:Y:S07]  /*3800*/  STG.E.U8 desc[UR22][R16.64+0x69], R19 ;  /* 0x0000691310007986 */ /* 0x0011ee000c101116 */
[----:B------:R-:W4:Y:S01]  /*3810*/  S2UR UR8, SR_CgaCtaId ;  /* 0x00000000000879c3 */ /* 0x000f220000008800 */
[----:B---3--:R-:W-:-:S03]  /*3820*/  ULEA UR4, UR5, UR4, 0x18 ;  /* 0x0000000405047291 */ /* 0x008fc6000f8ec0ff */
[----:B------:R-:W-:-:S04]  /*3830*/  UMOV UR5, 0x400 ;  /* 0x0000040000057882 */ /* 0x000fc80000000000 */
[----:B------:R-:W3:Y:S08]  /*3840*/  LDC.64 R6, c[0x0][0x388] ;  /* 0x0000e200ff067b82 */ /* 0x000ef00000000a00 */
[----:B------:R-:W1:Y:S01]  /*3850*/  LDC.64 R8, c[0x0][0x388] ;  /* 0x0000e200ff087b82 */ /* 0x000e620000000a00 */
[----:B--2---:R2:W-:Y:S04]  /*3860*/  STG.E.U8 desc[UR22][R2.64+0x6a], R23 ;  /* 0x00006a1702007986 */ /* 0x0045e8000c101116 */
[----:B-----5:R-:W-:Y:S03]  /*3870*/  STG.E.U8 desc[UR22][R4.64+0x6b], R25 ;  /* 0x00006b1904007986 */ /* 0x020fe6000c101116 */
[----:B------:R-:W5:Y:S01]  /*3880*/  LDC.64 R10, c[0x0][0x388] ;  /* 0x0000e200ff0a7b82 */ /* 0x000f620000000a00 */
[----:B----4-:R-:W-:Y:S01]  /*3890*/  ULEA UR5, UR8, UR5, 0x18 ;  /* 0x0000000508057291 */ /* 0x010fe2000f8ec0ff */
[----:B------:R-:W-:Y:S02]  /*38a0*/  LDS.U8 R4, [UR6+0x73] ;  /* 0x00007306ff047984 */ /* 0x000fe40008000000 */
[----:B------:R-:W-:-:S02]  /*38b0*/  UMOV UR8, 0x400 ;  /* 0x0000040000087882 */ /* 0x000fc40000000000 */
[----:B------:R-:W-:Y:S02]  /*38c0*/  ULEA UR8, UR15, UR8, 0x18 ;  /* 0x000000080f087291 */ /* 0x000fe4000f8ec0ff */
[----:B------:R-:W4:Y:S01]  /*38d0*/  LDC.64 R12, c[0x0][0x388] ;  /* 0x0000e200ff0c7b82 */ /* 0x000f220000000a00 */
[----:B---3--:R-:W-:Y:S01]  /*38e0*/  STG.E.U8 desc[UR22][R6.64+0x6c], R27 ;  /* 0x00006c1b06007986 */ /* 0x008fe2000c101116 */
[----:B------:R-:W-:Y:S02]  /*38f0*/  UMOV UR15, 0x400 ;  /* 0x00000400000f7882 */ /* 0x000fe40000000000 */
[----:B------:R-:W-:Y:S01]  /*3900*/  ULEA UR15, UR17, UR15, 0x18 ;  /* 0x0000000f110f7291 */ /* 0x000fe2000f8ec0ff */
[----:B------:R-:W-:Y:S01]  /*3910*/  LDS.U8 R7, [UR16+0x7a] ;  /* 0x00007a10ff077984 */ /* 0x000fe20008000000 */
[----:B------:R-:W-:Y:S02]  /*3920*/  UMOV UR16, 0x400 ;  /* 0x0000040000107882 */ /* 0x000fe40000000000 */
[----:B0-----:R-:W0:Y:S01]  /*3930*/  LDC.64 R18, c[0x0][0x388] ;  /* 0x0000e200ff127b82 */ /* 0x001e220000000a00 */
[----:B-1----:R-:W-:Y:S01]  /*3940*/  STG.E.U8 desc[UR22][R8.64+0x6d], R29 ;  /* 0x00006d1d08007986 */ /* 0x002fe2000c101116 */
[----:B------:R-:W-:-:S03]  /*3950*/  ULEA UR16, UR17, UR16, 0x18 ;  /* 0x0000001011107291 */ /* 0x000fc6000f8ec0ff */
[----:B------:R-:W1:Y:S01]  /*3960*/  LDS.U8 R9, [UR4+0x72] ;  /* 0x00007204ff097984 */ /* 0x000e620008000000 */
[----:B------:R-:W-:Y:S02]  /*3970*/  UMOV UR4, 0x400 ;  /* 0x0000040000047882 */ /* 0x000fe40000000000 */
[----:B------:R-:W3:Y:S01]  /*3980*/  S2UR UR12, SR_CgaCtaId ;  /* 0x00000000000c79c3 */ /* 0x000ee20000008800 */
[----:B-----5:R5:W-:Y:S01]  /*3990*/  STG.E.U8 desc[UR22][R10.64+0x6e], R0 ;  /* 0x00006e000a007986 */ /* 0x020be2000c101116 */
[----:B------:R-:W-:-:S03]  /*39a0*/  ULEA UR4, UR13, UR4, 0x18 ;  /* 0x000000040d047291 */ /* 0x000fc6000f8ec0ff */
[----:B------:R-:W-:Y:S01]  /*39b0*/  LDS.U8 R29, [UR8+0x79] ;  /* 0x00007908ff1d7984 */ /* 0x000fe20008000000 */
[----:B------:R-:W-:Y:S02]  /*39c0*/  UMOV UR8, 0x400 ;  /* 0x0000040000087882 */ /* 0x000fe40000000000 */
[----:B------:R-:W2:Y:S01]  /*39d0*/  LDC.64 R20, c[0x0][0x388] ;  /* 0x0000e200ff147b82 */ /* 0x000ea20000000a00 */
[----:B----4-:R4:W-:Y:S04]  /*39e0*/  STG.E.U8 desc[UR22][R12.64+0x6f], R22 ;  /* 0x00006f160c007986 */ /* 0x0109e8000c101116 */
[----:B------:R-:W-:Y:S01]  /*39f0*/  LDS.U8 R28, [UR4+0x77] ;  /* 0x00007704ff1c7984 */ /* 0x000fe20008000000 */
[----:B------:R-:W-:Y:S02]  /*3a00*/  UMOV UR4, 0x400 ;  /* 0x0000040000047882 */ /* 0x000fe40000000000 */
[----:B------:R-:W5:Y:S01]  /*3a10*/  S2UR UR14, SR_CgaCtaId ;  /* 0x00000000000e79c3 */ /* 0x000f620000008800 */
[----:B0-----:R0:W-:Y:S04]  /*3a20*/  STG.E.U8 desc[UR22][R18.64+0x70], R24 ;  /* 0x0000701812007986 */ /* 0x0011e8000c101116 */
[----:B------:R-:W-:Y:S01]  /*3a30*/  LDS.U8 R19, [UR9+0x75] ;  /* 0x00007509ff137984 */ /* 0x000fe20008000000 */
[----:B---3--:R-:W-:-:S02]  /*3a40*/  ULEA UR11, UR12, UR11, 0x18 ;  /* 0x0000000b0c0b7291 */ /* 0x008fc4000f8ec0ff */
[----:B------:R-:W3:Y:S01]  /*3a50*/  S2UR UR6, SR_CgaCtaId ;  /* 0x00000000000679c3 */ /* 0x000ee20000008800 */
[----:B------:R-:W-:Y:S01]  /*3a60*/  ULEA UR4, UR12, UR4, 0x18 ;  /* 0x000000040c047291 */ /* 0x000fe2000f8ec0ff */
[----:B------:R-:W-:Y:S02]  /*3a70*/  LDS.U8 R6, [UR10+0x7d] ;  /* 0x00007d0aff067984 */ /* 0x000fe40008000000 */
[----:B------:R-:W-:Y:S02]  /*3a80*/  UMOV UR12, 0x400 ;  /* 0x00000400000c7882 */ /* 0x000fe40000000000 */
[----:B------:R-:W-:Y:S01]  /*3a90*/  ULEA UR12, UR13, UR12, 0x18 ;  /* 0x0000000c0d0c7291 */ /* 0x000fe2000f8ec0ff */
[----:B--2---:R-:W-:Y:S01]  /*3aa0*/  STG.E.U8 desc[UR22][R20.64+0x71], R26 ;  /* 0x0000711a14007986 */ /* 0x004fe2000c101116 */
[----:B------:R-:W1:Y:S03]  /*3ab0*/  LDC.64 R2, c[0x0][0x388] ;  /* 0x0000e200ff027b82 */ /* 0x000e660000000a00 */
[----:B------:R-:W2:Y:S01]  /*3ac0*/  LDS.U8 R21, [UR5+0x74] ;  /* 0x00007405ff157984 */ /* 0x000ea20008000000 */
[----:B-----5:R-:W-:-:S04]  /*3ad0*/  ULEA UR7, UR14, UR7, 0x18 ;  /* 0x000000070e077291 */ /* 0x020fc8000f8ec0ff */
[----:B------:R-:W5:Y:S01]  /*3ae0*/  S2UR UR5, SR_CgaCtaId ;  /* 0x00000000000579c3 */ /* 0x000f620000008800 */
[----:B------:R-:W2:Y:S01]  /*3af0*/  LDS.U8 R18, [UR11+0x76] ;  /* 0x0000760bff127984 */ /* 0x000ea20008000000 */
[----:B------:R-:W-:Y:S02]  /*3b00*/  UMOV UR11, 0x400 ;  /* 0x00000400000b7882 */ /* 0x000fe40000000000 */
[----:B------:R-:W-:Y:S01]  /*3b10*/  ULEA UR11, UR14, UR11, 0x18 ;  /* 0x0000000b0e0b7291 */ /* 0x000fe2000f8ec0ff */
[----:B------:R-:W-:Y:S01]  /*3b20*/  LDS.U8 R8, [UR4+0x7e] ;  /* 0x00007e04ff087984 */ /* 0x000fe20008000000 */
[----:B------:R-:W-:Y:S01]  /*3b30*/  UMOV UR4, 0x400 ;  /* 0x0000040000047882 */ /* 0x000fe20000000000 */
[----:B------:R-:W-:Y:S01]  /*3b40*/  UMOV UR14, 0x400 ;  /* 0x00000400000e7882 */ /* 0x000fe20000000000 */
[----:B------:R-:W0:Y:S01]  /*3b50*/  S2UR UR9, SR_CgaCtaId ;  /* 0x00000000000979c3 */ /* 0x000e220000008800 */
[----:B------:R-:W2:Y:S01]  /*3b60*/  LDS.U8 R5, [UR7+0x78] ;  /* 0x00007807ff057984 */ /* 0x000ea20008000000 */
[----:B---3--:R-:W-:Y:S01]  /*3b70*/  ULEA UR6, UR6, UR19, 0x18 ;  /* 0x0000001306067291 */ /* 0x008fe2000f8ec0ff */
[----:B------:R-:W-:-:S02]  /*3b80*/  UMOV UR7, 0x400 ;  /* 0x0000040000077882 */ /* 0x000fc40000000000 */
[----:B------:R-:W-:-:S03]  /*3b90*/  ULEA UR7, UR13, UR7, 0x18 ;  /* 0x000000070d077291 */ /* 0x000fc6000f8ec0ff */
[----:B------:R-:W3:Y:S01]  /*3ba0*/  LDC.64 R10, c[0x0][0x388] ;  /* 0x0000e200ff0a7b82 */ /* 0x000ee20000000a00 */
[----:B-1----:R1:W-:Y:S04]  /*3bb0*/  STG.E.U8 desc[UR22][R2.64+0x72], R9 ;  /* 0x0000720902007986 */ /* 0x0023e8000c101116 */
[----:B------:R-:W-:Y:S01]  /*3bc0*/  LDS.U8 R0, [UR6+0x7c] ;  /* 0x00007c06ff007984 */ /* 0x000fe20008000000 */
[----:B------:R-:W-:Y:S02]  /*3bd0*/  UMOV UR6, 0x400 ;  /* 0x0000040000067882 */ /* 0x000fe40000000000 */
[----:B----4-:R-:W2:Y:S01]  /*3be0*/  LDC.64 R12, c[0x0][0x388] ;  /* 0x0000e200ff0c7b82 */ /* 0x010ea20000000a00 */
[----:B-----5:R-:W-:-:S07]  /*3bf0*/  ULEA UR5, UR5, UR18, 0x18 ;  /* 0x0000001205057291 */ /* 0x020fce000f8ec0ff */
[----:B------:R-:W4:Y:S01]  /*3c00*/  LDC.64 R14, c[0x0][0x388] ;  /* 0x0000e200ff0e7b82 */ /* 0x000f220000000a00 */
[----:B0-----:R-:W-:Y:S01]  /*3c10*/  ULEA UR8, UR9, UR8, 0x18 ;  /* 0x0000000809087291 */ /* 0x001fe2000f8ec0ff */
[----:B------:R-:W0:Y:S01]  /*3c20*/  LDS.U8 R9, [UR5+0x7b] ;  /* 0x00007b05ff097984 */ /* 0x000e220008000000 */
[----:B------:R-:W-:-:S05]  /*3c30*/  ULEA UR6, UR9, UR6, 0x18 ;  /* 0x0000000609067291 */ /* 0x000fca000f8ec0ff */
[----:B------:R-:W5:Y:S01]  /*3c40*/  LDC.64 R16, c[0x0][0x388] ;  /* 0x0000e200ff107b82 */ /* 0x000f620000000a00 */
[----:B---3--:R-:W-:Y:S04]  /*3c50*/  STG.E.U8 desc[UR22][R10.64+0x73], R4 ;  /* 0x000073040a007986 */ /* 0x008fe8000c101116 */
[----:B------:R-:W-:Y:S03]  /*3c60*/  LDS.U8 R11, [UR8+0x80] ;  /* 0x00008008ff0b7984 */ /* 0x000fe60008000000 */
[----:B------:R-:W3:Y:S01]  /*3c70*/  LDC.64 R24, c[0x0][0x388] ;  /* 0x0000e200ff187b82 */ /* 0x000ee20000000a00 */
[----:B--2---:R-:W-:Y:S04]  /*3c80*/  STG.E.U8 desc[UR22][R12.64+0x74], R21 ;  /* 0x000074150c007986 */ /* 0x004fe8000c101116 */
[----:B------:R-:W2:Y:S03]  /*3c90*/  LDS.U8 R10, [UR7+0x7f] ;  /* 0x00007f07ff0a7984 */ /* 0x000ea60008000000 */
[----:B------:R-:W1:Y:S01]  /*3ca0*/  LDC.64 R26, c[0x0][0x388] ;  /* 0x0000e200ff1a7b82 */ /* 0x000e620000000a00 */
[----:B----4-:R-:W-:Y:S07]  /*3cb0*/  STG.E.U8 desc[UR22][R14.64+0x75], R19 ;  /* 0x000075130e007986 */ /* 0x010fee000c101116 */
[----:B------:R-:W4:Y:S01]  /*3cc0*/  S2UR UR5, SR_CgaCtaId ;  /* 0x00000000000579c3 */ /* 0x000f220000008800 */
[----:B-----5:R-:W-:Y:S07]  /*3cd0*/  STG.E.U8 desc[UR22][R16.64+0x76], R18 ;  /* 0x0000761210007986 */ /* 0x020fee000c101116 */
[----:B------:R-:W5:Y:S01]  /*3ce0*/  S2UR UR8, SR_CgaCtaId ;  /* 0x00000000000879c3 */ /* 0x000f620000008800 */
[----:B---3--:R-:W-:Y:S07]  /*3cf0*/  STG.E.U8 desc[UR22][R24.64+0x77], R28 ;  /* 0x0000771c18007986 */ /* 0x008fee000c101116 */
[----:B------:R-:W3:Y:S01]  /*3d00*/  LDC.64 R22, c[0x0][0x388] ;  /* 0x0000e200ff167b82 */ /* 0x000ee20000000a00 */
[----:B-1----:R1:W-:Y:S04]  /*3d10*/  STG.E.U8 desc[UR22][R26.64+0x78], R5 ;  /* 0x000078051a007986 */ /* 0x0023e8000c101116 */
[----:B------:R-:W2:Y:S03]  /*3d20*/  LDS.U8 R27, [UR11+0x81] ;  /* 0x0000810bff1b7984 */ /* 0x000ea60008000000 */
[----:B------:R-:W0:Y:S01]  /*3d30*/  LDC.64 R2, c[0x0][0x388] ;  /* 0x0000e200ff027b82 */ /* 0x000e220000000a00 */
[----:B----4-:R-:W-:-:S03]  /*3d40*/  ULEA UR4, UR5, UR4, 0x18 ;  /* 0x0000000405047291 */ /* 0x010fc6000f8ec0ff */
[----:B------:R-:W-:-:S04]  /*3d50*/  UMOV UR5, 0x400 ;  /* 0x0000040000057882 */ /* 0x000fc80000000000 */
[----:B-1----:R-:W1:Y:S01]  /*3d60*/  LDC.64 R4, c[0x0][0x388] ;  /* 0x0000e200ff047b82 */ /* 0x002e620000000a00 */
[----:B-----5:R-:W-:Y:S01]  /*3d70*/  ULEA UR5, UR8, UR5, 0x18 ;  /* 0x0000000508057291 */ /* 0x020fe2000f8ec0ff */
[----:B------:R-:W-:Y:S01]  /*3d80*/  LDS.U8 R26, [UR4+0x83] ;  /* 0x00008304ff1a7984 */ /* 0x000fe20008000000 */
[----:B------:R-:W-:-:S05]  /*3d90*/  UMOV UR4, 0x400 ;  /* 0x0000040000047882 */ /* 0x000fca0000000000 */
[----:B------:R-:W4:Y:S01]  /*3da0*/  LDC.64 R12, c[0x0][0x388] ;  /* 0x0000e200ff0c7b82 */ /* 0x000f220000000a00 */
[----:B---3--:R3:W-:Y:S04]  /*3db0*/  STG.E.U8 desc[UR22][R22.64+0x79], R29 ;  /* 0x0000791d16007986 */ /* 0x0087e8000c101116 */
[----:B------:R-:W5:Y:S03]  /*3dc0*/  LDS.U8 R29, [UR15+0x82] ;  /* 0x0000820fff1d7984 */ /* 0x000f660008000000 */
[----:B------:R-:W3:Y:S01]  /*3dd0*/  LDC.64 R20, c[0x0][0x388] ;  /* 0x0000e200ff147b82 */ /* 0x000ee20000000a00 */
[----:B0-----:R-:W-:Y:S04]  /*3de0*/  STG.E.U8 desc[UR22][R2.64+0x7a], R7 ;  /* 0x00007a0702007986 */ /* 0x001fe8000c101116 */
[----:B------:R-:W0:Y:S01]  /*3df0*/  LDS.U8 R2, [UR6+0x84] ;  /* 0x00008406ff027984 */ /* 0x000e220008000000 */
[----:B------:R-:W-:-:S02]  /*3e00*/  UMOV UR6, 0x400 ;  /* 0x0000040000067882 */ /* 0x000fc40000000000 */
[----:B------:R-:W2:Y:S01]  /*3e10*/  LDC.64 R18, c[0x0][0x388] ;  /* 0x0000e200ff127b82 */ /* 0x000ea20000000a00 */
[----:B-1----:R1:W-:Y:S01]  /*3e20*/  STG.E.U8 desc[UR22][R4.64+0x7b], R9 ;  /* 0x00007b0904007986 */ /* 0x0023e2000c101116 */
[----:B------:R-:W-:-:S06]  /*3e30*/  ULEA UR6, UR9, UR6, 0x18 ;  /* 0x0000000609067291 */ /* 0x000fcc000f8ec0ff */
[----:B------:R-:W5:Y:S01]  /*3e40*/  S2UR UR7, SR_CgaCtaId ;  /* 0x00000000000779c3 */ /* 0x000f620000008800 */
[----:B----4-:R-:W-:Y:S04]  /*3e50*/  STG.E.U8 desc[UR22][R12.64+0x7c], R0 ;  /* 0x00007c000c007986 */ /* 0x010fe8000c101116 */
[----:B------:R-:W-:Y:S01]  /*3e60*/  LDS.U8 R12, [UR6+0x87] ;  /* 0x00008706ff0c7984 */ /* 0x000fe20008000000 */
[----:B------:R-:W-:Y:S02]  /*3e70*/  UMOV UR6, 0x400 ;  /* 0x0000040000067882 */ /* 0x000fe40000000000 */
[----:B------:R-:W4:Y:S01]  /*3e80*/  S2UR UR10, SR_CgaCtaId ;  /* 0x00000000000a79c3 */ /* 0x000f220000008800 */
[----:B---3--:R3:W-:Y:S01]  /*3e90*/  STG.E.U8 desc[UR22][R20.64+0x7d], R6 ;  /* 0x00007d0614007986 */ /* 0x0087e2000c101116 */
[----:B------:R-:W-:-:S03]  /*3ea0*/  ULEA UR6, UR8, UR6, 0x18 ;  /* 0x0000000608067291 */ /* 0x000fc6000f8ec0ff */
[----:B------:R-:W-:Y:S03]  /*3eb0*/  LDS.U8 R0, [UR16+0x8f] ;  /* 0x00008f10ff007984 */ /* 0x000fe60008000000 */
[----:B------:R-:W1:Y:S01]  /*3ec0*/  LDC.64 R16, c[0x0][0x388] ;  /* 0x0000e200ff107b82 */ /* 0x000e620000000a00 */
[----:B--2---:R2:W-:Y:S04]  /*3ed0*/  STG.E.U8 desc[UR22][R18.64+0x7e], R8 ;  /* 0x00007e0812007986 */ /* 0x0045e8000c101116 */
[----:B------:R-:W-:Y:S03]  /*3ee0*/  LDS.U8 R19, [UR5+0x86] ;  /* 0x00008605ff137984 */ /* 0x000fe60008000000 */
[----:B------:R-:W3:Y:S01]  /*3ef0*/  LDC.64 R14, c[0x0][0x388] ;  /* 0x0000e200ff0e7b82 */ /* 0x000ee20000000a00 */
[----:B-----5:R-:W-:Y:S01]  /*3f00*/  ULEA UR4, UR7, UR4, 0x18 ;  /* 0x0000000407047291 */ /* 0x020fe2000f8ec0ff */
[----:B------:R-:W-:Y:S01]  /*3f10*/  LDS.U8 R13, [UR6+0x8a] ;  /* 0x00008a06ff0d7984 */ /* 0x000fe20008000000 */
[----:B------:R-:W-:Y:S01]  /*3f20*/  UMOV UR6, 0x400 ;  /* 0x0000040000067882 */ /* 0x000fe20000000000 */
[----:B------:R-:W-:Y:S01]  /*3f30*/  UMOV UR7, 0x400 ;  /* 0x0000040000077882 */ /* 0x000fe20000000000 */
[----:B------:R-:W-:-:S03]  /*3f40*/  ULEA UR6, UR8, UR6, 0x18 ;  /* 0x0000000608067291 */ /* 0x000fc6000f8ec0ff */
[----:B------:R-:W5:Y:S01]  /*3f50*/  LDC.64 R22, c[0x0][0x388] ;  /* 0x0000e200ff167b82 */ /* 0x000f620000000a00 */
[----:B----4-:R-:W-:Y:S01]  /*3f60*/  ULEA UR7, UR10, UR7, 0x18 ;  /* 0x000000070a077291 */ /* 0x010fe2000f8ec0ff */
[----:B------:R-:W4:Y:S01]  /*3f70*/  LDS.U8 R3, [UR4+0x85] ;  /* 0x00008504ff037984 */ /* 0x000f220008000000 */
[----:B------:R-:W-:Y:S01]  /*3f80*/  UMOV UR4, 0x400 ;  /* 0x0000040000047882 */ /* 0x000fe20000000000 */
[----:B------:R-:W-:-:S04]  /*3f90*/  UMOV UR10, 0x400 ;  /* 0x00000400000a7882 */ /* 0x000fc80000000000 */
[----:B------:R-:W0:Y:S01]  /*3fa0*/  S2UR UR5, SR_CgaCtaId ;  /* 0x00000000000579c3 */ /* 0x000e220000008800 */
[----:B-1----:R1:W-:Y:S04]  /*3fb0*/  STG.E.U8 desc[UR22][R16.64+0x7f], R10 ;  /* 0x00007f0a10007986 */ /* 0x0023e8000c101116 */
[----:B---3--:R3:W-:Y:S03]  /*3fc0*/  STG.E.U8 desc[UR22][R14.64+0x80], R11 ;  /* 0x0000800b0e007986 */ /* 0x0087e6000c101116 */
[----:B------:R-:W1:Y:S01]  /*3fd0*/  LDC.64 R24, c[0x0][0x388] ;  /* 0x0000e200ff187b82 */ /* 0x000e620000000a00 */
[----:B-----5:R-:W-:Y:S07]  /*3fe0*/  STG.E.U8 desc[UR22][R22.64+0x81], R27 ;  /* 0x0000811b16007986 */ /* 0x020fee000c101116 */
[----:B------:R-:W5:Y:S01]  /*3ff0*/  LDC.64 R4, c[0x0][0x388] ;  /* 0x0000e200ff047b82 */ /* 0x000f620000000a00 */
[----:B------:R-:W3:Y:S01]  /*4000*/  LDS.U8 R22, [UR7+0x88] ;  /* 0x00008807ff167984 */ /* 0x000ee20008000000 */
[----:B------:R-:W-:-:S02]  /*4010*/  UMOV UR7, 0x400 ;  /* 0x0000040000077882 */ /* 0x000fc40000000000 */
[----:B------:R-:W-:Y:S01]  /*4020*/  ULEA UR7, UR9, UR7, 0x18 ;  /* 0x0000000709077291 */ /* 0x000fe2000f8ec0ff */
[----:B------:R-:W-:Y:S03]  /*4030*/  LDS.U8 R27, [UR12+0x8d] ;  /* 0x00008d0cff1b7984 */ /* 0x000fe60008000000 */
[----:B------:R-:W4:Y:S01]  /*4040*/  LDC.64 R6, c[0x0][0x388] ;  /* 0x0000e200ff067b82 */ /* 0x000f220000000a00 */
[----:B0-----:R-:W-:Y:S01]  /*4050*/  ULEA UR4, UR5, UR4, 0x18 ;  /* 0x0000000405047291 */ /* 0x001fe2000f8ec0ff */
[----:B------:R-:W-:Y:S01]  /*4060*/  UMOV UR9, 0x400 ;  /* 0x0000040000097882 */ /* 0x000fe20000000000 */
[----:B------:R-:W-:Y:S02]  /*4070*/  UMOV UR12, 0x400 ;  /* 0x00000400000c7882 */ /* 0x000fe40000000000 */
[----:B------:R-:W-:Y:S01]  /*4080*/  ULEA UR12, UR13, UR12, 0x18 ;  /* 0x0000000c0d0c7291 */ /* 0x000fe2000f8ec0ff */
[----:B------:R-:W-:Y:S02]  /*4090*/  LDS.U8 R23, [UR7+0x8b] ;  /* 0x00008b07ff177984 */ /* 0x000fe40008000000 */
[----:B--2---:R-:W0:Y:S02]  /*40a0*/  LDC.64 R8, c[0x0][0x388] ;  /* 0x0000e200ff087b82 */ /* 0x004e240000000a00 */
[----:B------:R-:W2:Y:S01]  /*40b0*/  LDS.U8 R28, [UR4+0x89] ;  /* 0x00008904ff1c7984 */ /* 0x000ea20008000000 */
[----:B------:R-:W-:-:S02]  /*40c0*/  UMOV UR4, 0x400 ;  /* 0x0000040000047882 */ /* 0x000fc40000000000 */
[----:B------:R-:W-:Y:S01]  /*40d0*/  ULEA UR4, UR5, UR4, 0x18 ;  /* 0x0000000405047291 */ /* 0x000fe2000f8ec0ff */
[----:B-1----:R-:W-:Y:S02]  /*40e0*/  STG.E.U8 desc[UR22][R24.64+0x82], R29 ;  /* 0x0000821d18007986 */ /* 0x002fe4000c101116 */
[----:B------:R-:W1:Y:S02]  /*40f0*/  LDC.64 R16, c[0x0][0x388] ;  /* 0x0000e200ff107b82 */ /* 0x000e640000000a00 */
[----:B-----5:R-:W-:Y:S04]  /*4100*/  STG.E.U8 desc[UR22][R4.64+0x83], R26 ;  /* 0x0000831a04007986 */ /* 0x020fe8000c101116 */
[----:B------:R-:W-:Y:S02]  /*4110*/  LDS.U8 R24, [UR6+0x91] ;  /* 0x00009106ff187984 */ /* 0x000fe40008000000 */
[----:B------:R-:W5:Y:S02]  /*4120*/  S2UR UR11, SR_CgaCtaId ;  /* 0x00000000000b79c3 */ /* 0x000f640000008800 */
[----:B----4-:R-:W-:Y:S06]  /*4130*/  STG.E.U8 desc[UR22][R6.64+0x84], R2 ;  /* 0x0000840206007986 */ /* 0x010fec000c101116 */
[----:B------:R-:W4:Y:S01]  /*4140*/  S2UR UR15, SR_CgaCtaId ;  /* 0x00000000000f79c3 */ /* 0x000f220000008800 */
[----:B0-----:R-:W-:Y:S07]  /*4150*/  STG.E.U8 desc[UR22][R8.64+0x85], R3 ;  /* 0x0000850308007986 */ /* 0x001fee000c101116 */
[----:B---3--:R-:W0:Y:S01]  /*4160*/  LDC.64 R10, c[0x0][0x388] ;  /* 0x0000e200ff0a7b82 */ /* 0x008e220000000a00 */
[----:B-1----:R1:W-:Y:S07]  /*4170*/  STG.E.U8 desc[UR22][R16.64+0x86], R19 ;  /* 0x0000861310007986 */ /* 0x0023ee000c101116 */
[----:B------:R-:W3:Y:S01]  /*4180*/  LDC.64 R14, c[0x0][0x388] ;  /* 0x0000e200ff0e7b82 */ /* 0x000ee20000000a00 */
[----:B-----5:R-:W-:-:S07]  /*4190*/  ULEA UR10, UR11, UR10, 0x18 ;  /* 0x0000000a0b0a7291 */ /* 0x020fce000f8ec0ff */
[----:B------:R-:W5:Y:S01]  /*41a0*/  S2UR UR18, SR_CgaCtaId ;  /* 0x00000000001279c3 */ /* 0x000f620000008800 */
[----:B----4-:R-:W-:Y:S01]  /*41b0*/  ULEA UR14, UR15, UR14, 0x18 ;  /* 0x0000000e0f0e7291 */ /* 0x010fe2000f8ec0ff */
[----:B------:R-:W4:Y:S06]  /*41c0*/  LDS.U8 R25, [UR10+0x8c] ;  /* 0x00008c0aff197984 */ /* 0x000f2c0008000000 */
[----:B------:R-:W2:Y:S01]  /*41d0*/  S2UR UR7, SR_CgaCtaId ;  /* 0x00000000000779c3 */ /* 0x000ea20000008800 */
[----:B0-----:R0:W-:Y:S04]  /*41e0*/  STG.E.U8 desc[UR22][R10.64+0x87], R12 ;  /* 0x0000870c0a007986 */ /* 0x0011e8000c101116 */
[----:B------:R-:W4:Y:S01]  /*41f0*/  LDS.U8 R29, [UR14+0x8e] ;  /* 0x00008e0eff1d7984 */ /* 0x000f220008000000 */
[----:B------:R-:W-:-:S02]  /*4200*/  UMOV UR14, 0x400 ;  /* 0x00000400000e7882 */ /* 0x000fc40000000000 */
[----:B------:R-:W0:Y:S01]  /*4210*/  LDC.64 R20, c[0x0][0x388] ;  /* 0x0000e200ff147b82 */ /* 0x000e220000000a00 */
[----:B---3--:R-:W-:Y:S01]  /*4220*/  STG.E.U8 desc[UR22][R14.64+0x88], R22 ;  /* 0x000088160e007986 */ /* 0x008fe2000c101116 */
[----:B------:R-:W-:-:S03]  /*4230*/  ULEA UR14, UR15, UR14, 0x18 ;  /* 0x0000000e0f0e7291 */ /* 0x000fc6000f8ec0ff */
[----:B------:R-:W3:Y:S01]  /*4240*/  LDS.U8 R22, [UR4+0x90] ;  /* 0x00009004ff167984 */ /* 0x000ee20008000000 */
[----:B------:R-:W-:Y:S02]  /*4250*/  UMOV UR4, 0x400 ;  /* 0x0000040000047882 */ /* 0x000fe40000000000 */
[----:B-1----:R-:W1:Y:S01]  /*4260*/  LDC.64 R18, c[0x0][0x388] ;  /* 0x0000e200ff127b82 */ /* 0x002e620000000a00 */
[----:B-----5:R-:W-:Y:S02]  /*4270*/  ULEA UR9, UR18, UR9, 0x18 ;  /* 0x0000000912097291 */ /* 0x020fe4000f8ec0ff */
[----:B--2---:R-:W-:-:S05]  /*4280*/  ULEA UR4, UR7, UR4, 0x18 ;  /* 0x0000000407047291 */ /* 0x004fca000f8ec0ff */
[----:B------:R-:W2:Y:S02]  /*4290*/  S2UR UR6, SR_CgaCtaId ;  /* 0x00000000000679c3 */ /* 0x000ea40000008800 */
[----:B------:R-:W5:Y:S01]  /*42a0*/  LDS.U8 R26, [UR9+0x92] ;  /* 0x00009209ff1a7984 */ /* 0x000f620008000000 */
[----:B------:R-:W-:Y:S01]  /*42b0*/  UMOV UR9, 0x400 ;  /* 0x0000040000097882 */ /* 0x000fe20000000000 */
[----:B------:R-:W-:Y:S02]  /*42c0*/  UMOV UR7, 0x400 ;  /* 0x0000040000077882 */ /* 0x000fe40000000000 */
[----:B------:R-:W-:Y:S01]  /*42d0*/  ULEA UR7, UR8, UR7, 0x18 ;  /* 0x0000000708077291 */ /* 0x000fe2000f8ec0ff */
[----:B0-----:R-:W-:Y:S01]  /*42e0*/  STG.E.U8 desc[UR22][R20.64+0x89], R28 ;  /* 0x0000891c14007986 */ /* 0x001fe2000c101116 */
[----:B------:R-:W0:Y:S03]  /*42f0*/  S2UR UR10, SR_CgaCtaId ;  /* 0x00000000000a79c3 */ /* 0x000e260000008800 */
[----:B-1----:R1:W-:Y:S05]  /*4300*/  STG.E.U8 desc[UR22][R18.64+0x8a], R13 ;  /* 0x00008a0d12007986 */ /* 0x0023ea000c101116 */
[----:B------:R-:W4:Y:S01]  /*4310*/  LDC.64 R2, c[0x0][0x388] ;  /* 0x0000e200ff027b82 */ /* 0x000f220000000a00 */
[----:B------:R-:W5:Y:S01]  /*4320*/  LDS.U8 R18, [UR4+0x93] ;  /* 0x00009304ff127984 */ /* 0x000f620008000000 */
[----:B------:R-:W-:-:S02]  /*4330*/  UMOV UR4, 0x400 ;  /* 0x0000040000047882 */ /* 0x000fc40000000000 */
[----:B------:R-:W-:-:S04]  /*4340*/  ULEA UR4, UR5, UR4, 0x18 ;  /* 0x0000000405047291 */ /* 0x000fc8000f8ec0ff */
[----:B------:R-:W3:Y:S01]  /*4350*/  LDC.64 R4, c[0x0][0x388] ;  /* 0x0000e200ff047b82 */ /* 0x000ee20000000a00 */
[----:B------:R-:W-:Y:S02]  /*4360*/  UMOV UR5, 0x400 ;  /* 0x0000040000057882 */ /* 0x000fe40000000000 */
[----:B--2---:R-:W-:-:S03]  /*4370*/  ULEA UR5, UR6, UR5, 0x18 ;  /* 0x0000000506057291 */ /* 0x004fc6000f8ec0ff */
[----:B------:R-:W-:Y:S01]  /*4380*/  UMOV UR6, 0x400 ;  /* 0x0000040000067882 */ /* 0x000fe20000000000 */
[----:B------:R-:W2:Y:S01]  /*4390*/  LDS.U8 R19, [UR4+0x94] ;  /* 0x00009404ff137984 */ /* 0x000ea20008000000 */
[----:B------:R-:W5:Y:S01]  /*43a0*/  LDC.64 R6, c[0x0][0x388] ;  /* 0x0000e200ff067b82 */ /* 0x000f620000000a00 */
[----:B0-----:R-:W-:Y:S01]  /*43b0*/  ULEA UR9, UR10, UR9, 0x18 ;  /* 0x000000090a097291 */ /* 0x001fe2000f8ec0ff */
[----:B------:R-:W-:Y:S02]  /*43c0*/  UMOV UR4, 0x400 ;  /* 0x0000040000047882 */ /* 0x000fe40000000000 */
[----:B------:R-:W-:Y:S01]  /*43d0*/  UMOV UR10, 0x400 ;  /* 0x00000400000a7882 */ /* 0x000fe20000000000 */
[----:B------:R-:W-:Y:S02]  /*43e0*/  ULEA UR4, UR11, UR4, 0x18 ;  /* 0x000000040b047291 */ /* 0x000fe4000f8ec0ff */
[----:B------:R-:W-:Y:S01]  /*43f0*/  ULEA UR6, UR8, UR6, 0x18 ;  /* 0x0000000608067291 */ /* 0x000fe2000f8ec0ff */
[----:B------:R-:W0:Y:S01]  /*4400*/  LDC.64 R8, c[0x0][0x388] ;  /* 0x0000e200ff087b82 */ /* 0x000e220000000a00 */
[----:B----4-:R4:W-:Y:S01]  /*4410*/  STG.E.U8 desc[UR22][R2.64+0x8b], R23 ;  /* 0x00008b1702007986 */ /* 0x0109e2000c101116 */
[----:B------:R-:W-:-:S02]  /*4420*/  UMOV UR11, 0x400 ;  /* 0x00000400000b7882 */ /* 0x000fc40000000000 */
[----:B------:R-:W-:-:S03]  /*4430*/  ULEA UR11, UR18, UR11, 0x18 ;  /* 0x0000000b120b7291 */ /* 0x000fc6000f8ec0ff */
[----:B------:R-:W-:Y:S01]  /*4440*/  UMOV UR18, 0x400 ;  /* 0x0000040000127882 */ /* 0x000fe20000000000 */
[----:B------:R-:W2:Y:S01]  /*4450*/  LDC.64 R10, c[0x0][0x388] ;  /* 0x0000e200ff0a7b82 */ /* 0x000ea20000000a00 */
[----:B---3--:R3:W-:Y:S04]  /*4460*/  STG.E.U8 desc[UR22][R4.64+0x8c], R25 ;  /* 0x00008c1904007986 */ /* 0x0087e8000c101116 */
[----:B------:R-:W-:Y:S03]  /*4470*/  LDS.U8 R25, [UR14+0x9a] ;  /* 0x00009a0eff197984 */ /* 0x000fe60008000000 */
[----:B-1----:R-:W1:Y:S01]  /*4480*/  LDC.64 R12, c[0x0][0x388] ;  /* 0x0000e200ff0c7b82 */ /* 0x002e620000000a00 */
[----:B-----5:R5:W-:Y:S07]  /*4490*/  STG.E.U8 desc[UR22][R6.64+0x8d], R27 ;  /* 0x00008d1b06007986 */ /* 0x020bee000c101116 */
[----:B------:R-:W4:Y:S01]  /*44a0*/  LDC.64 R14, c[0x0][0x388] ;  /* 0x0000e200ff0e7b82 */ /* 0x000f220000000a00 */
[----:B0-----:R-:W-:Y:S04]  /*44b0*/  STG.E.U8 desc[UR22][R8.64+0x8e], R29 ;  /* 0x00008e1d08007986 */ /* 0x001fe8000c101116 */
[----:B------:R-:W0:Y:S01]  /*44c0*/  LDS.U8 R9, [UR5+0x95] ;  /* 0x00009505ff097984 */ /* 0x000e220008000000 */
[----:B------:R-:W-:-:S02]  /*44d0*/  UMOV UR5, 0x400 ;  /* 0x0000040000057882 */ /* 0x000fc40000000000 */
[----:B------:R-:W3:Y:S01]  /*44e0*/  LDC.64 R16, c[0x0][0x388] ;  /* 0x0000e200ff107b82 */ /* 0x000ee20000000a00 */
[----:B--2---:R-:W-:Y:S01]  /*44f0*/  STG.E.U8 desc[UR22][R10.64+0x8f], R0 ;  /* 0x00008f000a007986 */ /* 0x004fe2000c101116 */
[----:B------:R-:W-:-:S03]  /*4500*/  ULEA UR5, UR17, UR5, 0x18 ;  /* 0x0000000511057291 */ /* 0x000fc6000f8ec0ff */
[----:B------:R-:W2:Y:S01]  /*4510*/  LDS.U8 R29, [UR7+0x96] ;  /* 0x00009607ff1d7984 */ /* 0x000ea20008000000 */
[----:B------:R-:W-:Y:S01]  /*4520*/  UMOV UR7, 0x400 ;  /* 0x0000040000077882 */ /* 0x000fe20000000000 */
[----:B------:R-:W-:Y:S01]  /*4530*/  UMOV UR17, 0x400 ;  /* 0x0000040000117882 */ /* 0x000fe20000000000 */
[----:B------:R-:W5:Y:S01]  /*4540*/  LDC.64 R20, c[0x0][0x388] ;  /* 0x0000e200ff147b82 */ /* 0x000f620000000a00 */
[----:B-1----:R-:W-:Y:S04]  /*4550*/  STG.E.U8 desc[UR22][R12.64+0x90], R22 ;  /* 0x000090160c007986 */ /* 0x002fe8000c101116 */
[----:B------:R-:W-:Y:S03]  /*4560*/  LDS.U8 R22, [UR12+0x99] ;  /* 0x0000990cff167984 */ /* 0x000fe60008000000 */
[----:B------:R-:W1:Y:S01]  /*4570*/  S2UR UR16, SR_CgaCtaId ;  /* 0x00000000001079c3 */ /* 0x000e620000008800 */
[----:B----4-:R-:W-:Y:S04]  /*4580*/  STG.E.U8 desc[UR22][R14.64+0x91], R24 ;  /* 0x000091180e007986 */ /* 0x010fe8000c101116 */
[----:B------:R-:W4:Y:S03]  /*4590*/  LDS.U8 R24, [UR9+0x97] ;  /* 0x00009709ff187984 */ /* 0x000f260008000000 */
[----:B------:R-:W0:Y:S01]  /*45a0*/  LDC.64 R2, c[0x0][0x388] ;  /* 0x0000e200ff027b82 */ /* 0x000e220000000a00 */
[----:B---3--:R3:W-:Y:S04]  /*45b0*/  STG.E.U8 desc[UR22][R16.64+0x92], R26 ;  /* 0x0000921a10007986 */ /* 0x0087e8000c101116 */
[----:B------:R-:W-:Y:S01]  /*45c0*/  LDS.U8 R17, [UR6+0x9b] ;  /* 0x00009b06ff117984 */ /* 0x000fe20008000000 */
[----:B------:R-:W-:-:S02]  /*45d0*/  UMOV UR6, 0x400 ;  /* 0x0000040000067882 */ /* 0x000fc40000000000 */
[----:B------:R-:W3:Y:S01]  /*45e0*/  S2UR UR9, SR_CgaCtaId ;  /* 0x00000000000979c3 */ /* 0x000ee20000008800 */
[----:B-----5:R-:W-:Y:S01]  /*45f0*/  STG.E.U8 desc[UR22][R20.64+0x93], R18 ;  /* 0x0000931214007986 */ /* 0x020fe2000c101116 */
[----:B------:R-:W-:-:S03]  /*4600*/  ULEA UR6, UR8, UR6, 0x18 ;  /* 0x0000000608067291 */ /* 0x000fc6000f8ec0ff */
[----:B------:R-:W5:Y:S01]  /*4610*/  LDS.U8 R20, [UR4+0x98] ;  /* 0x00009804ff147984 */ /* 0x000f620008000000 */
[----:B------:R-:W-:Y:S02]  /*4620*/  UMOV UR4, 0x400 ;  /* 0x0000040000047882 */ /* 0x000fe40000000000 */
[----:B------:R-:W2:Y:S01]  /*4630*/  LDC.64 R4, c[0x0][0x388] ;  /* 0x0000e200ff047b82 */ /* 0x000ea20000000a00 */
[----:B-1----:R-:W-:Y:S01]  /*4640*/  ULEA UR10, UR16, UR10, 0x18 ;  /* 0x0000000a100a7291 */ /* 0x002fe2000f8ec0ff */
[----:B------:R-:W-:Y:S01]  /*4650*/  LDS.U8 R21, [UR5+0x9d] ;  /* 0x00009d05ff157984 */ /* 0x000fe20008000000 */
[----:B------:R-:W-:Y:S01]  /*4660*/  ULEA UR4, UR13, UR4, 0x18 ;  /* 0x000000040d047291 */ /* 0x000fe2000f8ec0ff */
[----:B------:R-:W-:Y:S02]  /*4670*/  UMOV UR5, 0x400 ;  /* 0x0000040000057882 */ /* 0x000fe40000000000 */
[----:B------:R-:W-:Y:S01]  /*4680*/  LDS.U8 R0, [UR11+0x9f] ;  /* 0x00009f0bff007984 */ /* 0x000fe20008000000 */
[----:B------:R-:W-:Y:S01]  /*4690*/  ULEA UR5, UR15, UR5, 0x18 ;  /* 0x000000050f057291 */ /* 0x000fe2000f8ec0ff */
[----:B------:R-:W1:Y:S01]  /*46a0*/  S2UR UR12, SR_CgaCtaId ;  /* 0x00000000000c79c3 */ /* 0x000e620000008800 */
[----:B------:R-:W-:Y:S01]  /*46b0*/  UMOV UR11, 0x400 ;  /* 0x00000400000b7882 */ /* 0x000fe20000000000 */
[----:B0-----:R0:W-:Y:S01]  /*46c0*/  STG.E.U8 desc[UR22][R2.64+0x94], R19 ;  /* 0x0000941302007986 */ /* 0x0011e2000c101116 */
[----:B------:R-:W-:Y:S01]  /*46d0*/  UMOV UR13, 0x400 ;  /* 0x00000400000d7882 */ /* 0x000fe20000000000 */
[----:B------:R-:W-:-:S02]  /*46e0*/  UMOV UR15, 0x400 ;  /* 0x00000400000f7882 */ /* 0x000fc40000000000 */
[----:B------:R-:W5:Y:S01]  /*46f0*/  LDS.U8 R19, [UR10+0x9c] ;  /* 0x00009c0aff137984 */ /* 0x000f620008000000 */
[----:B------:R-:W-:Y:S01]  /*4700*/  ULEA UR15, UR16, UR15, 0x18 ;  /* 0x0000000f100f7291 */ /* 0x000fe2000f8ec0ff */
[----:B------:R-:W4:Y:S01]  /*4710*/  S2UR UR14, SR_CgaCtaId ;  /* 0x00000000000e79c3 */ /* 0x000f220000008800 */
[----:B---3--:R-:W-:Y:S01]  /*4720*/  ULEA UR7, UR9, UR7, 0x18 ;  /* 0x0000000709077291 */ /* 0x008fe2000f8ec0ff */
[----:B------:R-:W-:Y:S01]  /*4730*/  LDS.U8 R16, [UR4+0xa0] ;  /* 0x0000a004ff107984 */ /* 0x000fe20008000000 */
[----:B------:R-:W-:Y:S01]  /*4740*/  UMOV UR4, 0x400 ;  /* 0x0000040000047882 */ /* 0x000fe20000000000 */
[----:B------:R-:W-:Y:S02]  /*4750*/  UMOV UR9, 0x400 ;  /* 0x0000040000097882 */ /* 0x000fe40000000000 */
[----:B------:R-:W-:Y:S02]  /*4760*/  LDS.U8 R18, [UR5+0xa1] ;  /* 0x0000a105ff127984 */ /* 0x000fe40008000000 */
[----:B------:R-:W3:Y:S02]  /*4770*/  LDC.64 R6, c[0x0][0x388] ;  /* 0x0000e200ff067b82 */ /* 0x000ee40000000a00 */
[----:B------:R-:W5:Y:S01]  /*4780*/  LDS.U8 R23, [UR7+0x9e] ;  /* 0x00009e07ff177984 */ /* 0x000f620008000000 */
[----:B------:R-:W-:-:S03]  /*4790*/  UMOV UR7, 0x400 ;  /* 0x0000040000077882 */ /* 0x000fc60000000000 */
[----:B--2---:R2:W-:Y:S02]  /*47a0*/  STG.E.U8 desc[UR22][R4.64+0x95], R9 ;  /* 0x0000950904007986 */ /* 0x0045e4000c101116 */
[----:B------:R-:W0:Y:S01]  /*47b0*/  LDC.64 R26, c[0x0][0x388] ;  /* 0x0000e200ff1a7b82 */ /* 0x000e220000000a00 */
[----:B-1----:R-:W-:Y:S02]  /*47c0*/  ULEA UR7, UR12, UR7, 0x18 ;  /* 0x000000070c077291 */ /* 0x002fe4000f8ec0ff */
[----:B------:R-:W-:-:S03]  /*47d0*/  ULEA UR11, UR12, UR11, 0x18 ;  /* 0x0000000b0c0b7291 */ /* 0x000fc6000f8ec0ff */
[----:B------:R-:W-:Y:S02]  /*47e0*/  UMOV UR12, 0x400 ;  /* 0x00000400000c7882 */ /* 0x000fe40000000000 */
[----:B------:R-:W5:Y:S01]  /*47f0*/  LDC.64 R10, c[0x0][0x388] ;  /* 0x0000e200ff0a7b82 */ /* 0x000f620000000a00 */
[----:B----4-:R-:W-:Y:S02]  /*4800*/  ULEA UR4, UR14, UR4, 0x18 ;  /* 0x000000040e047291 */ /* 0x010fe4000f8ec0ff */
[----:B------:R-:W-:-:S05]  /*4810*/  ULEA UR13, UR14, UR13, 0x18 ;  /* 0x0000000d0e0d7291 */ /* 0x000fca000f8ec0ff */
[----:B------:R-:W1:Y:S01]  /*4820*/  LDC.64 R12, c[0x0][0x388] ;  /* 0x0000e200ff0c7b82 */ /* 0x000e620000000a00 */
[----:B---3--:R3:W-:Y:S07]  /*4830*/  STG.E.U8 desc[UR22][R6.64+0x96], R29 ;  /* 0x0000961d06007986 */ /* 0x0087ee000c101116 */
[----:B------:R-:W4:Y:S01]  /*4840*/  LDC.64 R14, c[0x0][0x388] ;  /* 0x0000e200ff0e7b82 */ /* 0x000f220000000a00 */
[----:B0-----:R0:W-:Y:S07]  /*4850*/  STG.E.U8 desc[UR22][R26.64+0x97], R24 ;  /* 0x000097181a007986 */ /* 0x0011ee000c101116 */
[----:B------:R-:W3:Y:S01]  /*4860*/  LDC.64 R2, c[0x0][0x388] ;  /* 0x0000e200ff027b82 */ /* 0x000ee20000000a00 */
[----:B-----5:R-:W-:Y:S04]  /*4870*/  STG.E.U8 desc[UR22][R10.64+0x98], R20 ;  /* 0x000098140a007986 */ /* 0x020fe8000c101116 */
[----:B------:R-:W-:Y:S03]  /*4880*/  LDS.U8 R11, [UR7+0xa3] ;  /* 0x0000a307ff0b7984 */ /* 0x000fe60008000000 */
[----:B--2---:R-:W2:Y:S01]  /*4890*/  LDC.64 R4, c[0x0][0x388] ;  /* 0x0000e200ff047b82 */ /* 0x004ea20000000a00 */
[----:B-1----:R-:W-:Y:S04]  /*48a0*/  STG.E.U8 desc[UR22][R12.64+0x99], R22 ;  /* 0x000099160c007986 */ /* 0x002fe8000c101116 */
[----:B------:R-:W1:Y:S01]  /*48b0*/  LDS.U8 R12, [UR6+0xa2] ;  /* 0x0000a206ff0c7984 */ /* 0x000e620008000000 */
[----:B------:R-:W-:-:S02]  /*48c0*/  UMOV UR6, 0x400 ;  /* 0x0000040000067882 */ /* 0x000fc40000000000 */
[----:B------:R-:W5:Y:S01]  /*48d0*/  S2UR UR5, SR_CgaCtaId ;  /* 0x00000000000579c3 */ /* 0x000f620000008800 */
[----:B------:R-:W1:Y:S01]  /*48e0*/  LDS.U8 R10, [UR4+0xa4] ;  /* 0x0000a404ff0a7984 */ /* 0x000e620008000000 */
[----:B------:R-:W-:-:S03]  /*48f0*/  UMOV UR4, 0x400 ;  /* 0x0000040000047882 */ /* 0x000fc60000000000 */
[----:B----4-:R4:W-:Y:S03]  /*4900*/  STG.E.U8 desc[UR22][R14.64+0x9a], R25 ;  /* 0x00009a190e007986 */ /* 0x0109e6000c101116 */
[----:B------:R-:W0:Y:S01]  /*4910*/  S2UR UR7, SR_CgaCtaId ;  /* 0x00000000000779c3 */ /* 0x000e220000008800 */
[----:B---3--:R3:W-:Y:S07]  /*4920*/  STG.E.U8 desc[UR22][R2.64+0x9b], R17 ;  /* 0x00009b1102007986 */ /* 0x0087ee000c101116 */
[----:B------:R-:W4:Y:S01]  /*4930*/  S2UR UR10, SR_CgaCtaId ;  /* 0x00000000000a79c3 */ /* 0x000f220000008800 */
[----:B--2---:R2:W-:Y:S07]  /*4940*/  STG.E.U8 desc[UR22][R4.64+0x9c], R19 ;  /* 0x00009c1304007986 */ /* 0x0045ee000c101116 */
[----:B------:R-:W1:Y:S01]  /*4950*/  LDC.64 R8, c[0x0][0x388] ;  /* 0x0000e200ff087b82 */ /* 0x000e620000000a00 */
[----:B-----5:R-:W-:-:S03]  /*4960*/  ULEA UR4, UR5, UR4, 0x18 ;  /* 0x0000000405047291 */ /* 0x020fc6000f8ec0ff */
[----:B------:R-:W-:Y:S02]  /*4970*/  UMOV UR5, 0x400 ;  /* 0x0000040000057882 */ /* 0x000fe40000000000 */
[----:B------:R-:W-:Y:S02]  /*4980*/  ULEA UR5, UR8, UR5, 0x18 ;  /* 0x0000000508057291 */ /* 0x000fe4000f8ec0ff */
[----:B------:R-:W5:Y:S01]  /*4990*/  LDC.64 R6, c[0x0][0x388] ;  /* 0x0000e200ff067b82 */ /* 0x000f620000000a00 */
[----:B0-----:R-:W-:Y:S01]  /*49a0*/  ULEA UR6, UR7, UR6, 0x18 ;  /* 0x0000000607067291 */ /* 0x001fe2000f8ec0ff */
[----:B------:R-:W0:Y:S01]  /*49b0*/  LDS.U8 R19, [UR4+0xa5] ;  /* 0x0000a504ff137984 */ /* 0x000e220008000000 */
[----:B------:R-:W-:Y:S01]  /*49c0*/  UMOV UR8, 0x400 ;  /* 0x0000040000087882 */ /* 0x000fe20000000000 */
[----:B------:R-:W-:-:S04]  /*49d0*/  ULEA UR7, UR7, UR18, 0x18 ;  /* 0x0000001207077291 */ /* 0x000fc8000f8ec0ff */
[----:B------:R-:W3:Y:S01]  /*49e0*/  LDC.64 R26, c[0x0][0x388] ;  /* 0x0000e200ff1a7b82 */ /* 0x000ee20000000a00 */
[----:B----4-:R-:W-:Y:S02]  /*49f0*/  ULEA UR9, UR10, UR9, 0x18 ;  /* 0x000000090a097291 */ /* 0x010fe4000f8ec0ff */
[----:B------:R-:W-:-:S05]  /*4a00*/  ULEA UR8, UR10, UR8, 0x18 ;  /* 0x000000080a087291 */ /* 0x000fca000f8ec0ff */
[----:B------:R-:W4:Y:S01]  /*4a10*/  LDC.64 R24, c[0x0][0x388] ;  /* 0x0000e200ff187b82 */ /* 0x000f220000000a00 */
[----:B-1----:R-:W-:Y:S07]  /*4a20*/  STG.E.U8 desc[UR22][R8.64+0x9d], R21 ;  /* 0x00009d1508007986 */ /* 0x002fee000c101116 */
[----:B------:R-:W1:Y:S01]  /*4a30*/  LDC.64 R28, c[0x0][0x388] ;  /* 0x0000e200ff1c7b82 */ /* 0x000e620000000a00 */
[----:B-----5:R5:W-:Y:S04]  /*4a40*/  STG.E.U8 desc[UR22][R6.64+0x9e], R23 ;  /* 0x00009e1706007986 */ /* 0x020be8000c101116 */
[----:B------:R-:W-:Y:S03]  /*4a50*/  LDS.U8 R6, [UR5+0xa7] ;  /* 0x0000a705ff067984 */ /* 0x000fe60008000000 */
[----:B------:R-:W0:Y:S01]  /*4a60*/  LDC.64 R14, c[0x0][0x388] ;  /* 0x0000e200ff0e7b82 */ /* 0x000e220000000a00 */
[----:B---3--:R-:W-:Y:S04]  /*4a70*/  STG.E.U8 desc[UR22][R26.64+0x9f], R0 ;  /* 0x00009f001a007986 */ /* 0x008fe8000c101116 */
[----:B------:R-:W3:Y:S01]  /*4a80*/  LDS.U8 R0, [UR6+0xa6] ;  /* 0x0000a606ff007984 */ /* 0x000ee20008000000 */
[----:B------:R-:W-:-:S02]  /*4a90*/  UMOV UR6, 0x400 ;  /* 0x0000040000067882 */ /* 0x000fc40000000000 */
[----:B------:R-:W3:Y:S01]  /*4aa0*/  LDC.64 R2, c[0x0][0x388] ;  /* 0x0000e200ff027b82 */ /* 0x000ee20000000a00 */
[----:B----4-:R-:W-:Y:S04]  /*4ab0*/  STG.E.U8 desc[UR22][R24.64+0xa0], R16 ;  /* 0x0000a01018007986 */ /* 0x010fe8000c101116 */
[----:B------:R-:W-:Y:S03]  /*4ac0*/  LDS.U8 R24, [UR11+0xa9] ;  /* 0x0000a90bff187984 */ /* 0x000fe60008000000 */
[----:B--2---:R-:W2:Y:S01]  /*4ad0*/  LDC.64 R4, c[0x0][0x388] ;  /* 0x0000e200ff047b82 */ /* 0x004ea20000000a00 */
[----:B-1----:R-:W-:Y:S04]  /*4ae0*/  STG.E.U8 desc[UR22][R28.64+0xa1], R18 ;  /* 0x0000a1121c007986 */ /* 0x002fe8000c101116 */
[----:B------:R-:W-:Y:S01]  /*4af0*/  LDS.U8 R18, [UR13+0xaa] ;  /* 0x0000aa0dff127984 */ /* 0x000fe20008000000 */
[----:B------:R-:W-:-:S02]  /*4b00*/  UMOV UR13, 0x400 ;  /* 0x00000400000d7882 */ /* 0x000fc40000000000 */
[----:B------:R-:W1:Y:S01]  /*4b10*/  S2UR UR4, SR_CgaCtaId ;  /* 0x00000000000479c3 */ /* 0x000e620000008800 */
[----:B0-----:R-:W-:Y:S01]  /*4b20*/  STG.E.U8 desc[UR22][R14.64+0xa2], R12 ;  /* 0x0000a20c0e007986 */ /* 0x001fe2000c101116 */
[----:B------:R-:W-:-:S03]  /*4b30*/  ULEA UR13, UR14, UR13, 0x18 ;  /* 0x0000000d0e0d7291 */ /* 0x000fc6000f8ec0ff */
[----:B------:R-:W-:Y:S01]  /*4b40*/  LDS.U8 R28, [UR7+0xad] ;  /* 0x0000ad07ff1c7984 */ /* 0x000fe20008000000 */
[----:B------:R-:W-:Y:S01]  /*4b50*/  UMOV UR7, 0x400 ;  /* 0x0000040000077882 */ /* 0x000fe20000000000 */
[----:B------:R-:W-:Y:S01]  /*4b60*/  UMOV UR14, 0x400 ;  /* 0x00000400000e7882 */ /* 0x000fe20000000000 */
[----:B-----5:R-:W0:Y:S01]  /*4b70*/  LDC.64 R22, c[0x0][0x388] ;  /* 0x0000e200ff167b82 */ /* 0x020e220000000a00 */
[----:B---3--:R-:W-:Y:S04]  /*4b80*/  STG.E.U8 desc[UR22][R2.64+0xa3], R11 ;  /* 0x0000a30b02007986 */ /* 0x008fe8000c101116 */
[----:B------:R-:W-:Y:S03]  /*4b90*/  LDS.U8 R29, [UR13+0xb2] ;  /* 0x0000b20dff1d7984 */ /* 0x000fe60008000000 */
[----:B------:R-:W3:Y:S01]  /*4ba0*/  S2UR UR11, SR_CgaCtaId ;  /* 0x00000000000b79c3 */ /* 0x000ee20000008800 */
[----:B--2---:R2:W-:Y:S04]  /*4bb0*/  STG.E.U8 desc[UR22][R4.64+0xa4], R10 ;  /* 0x0000a40a04007986 */ /* 0x0045e8000c101116 */
[----:B------:R-:W4:Y:S01]  /*4bc0*/  LDS.U8 R4, [UR9+0xa8] ;  /* 0x0000a809ff047984 */ /* 0x000f220008000000 */
[----:B-1----:R-:W-:-:S02]  /*4bd0*/  ULEA UR4, UR4, UR17, 0x18 ;  /* 0x0000001104047291 */ /* 0x002fc4000f8ec0ff */
[----:B------:R-:W1:Y:S01]  /*4be0*/  S2UR UR5, SR_CgaCtaId ;  /* 0x00000000000579c3 */ /* 0x000e620000008800 */
[----:B------:R-:W5:Y:S01]  /*4bf0*/  LDS.U8 R5, [UR15+0xab] ;  /* 0x0000ab0fff057984 */ /* 0x000f620008000000 */
[----:B------:R-:W-:Y:S02]  /*4c00*/  UMOV UR15, 0x400 ;  /* 0x00000400000f7882 */ /* 0x000fe40000000000 */
[----:B------:R-:W-:Y:S01]  /*4c10*/  ULEA UR15, UR16, UR15, 0x18 ;  /* 0x0000000f100f7291 */ /* 0x000fe2000f8ec0ff */
[----:B0-----:R-:W-:Y:S03]  /*4c20*/  STG.E.U8 desc[UR22][R22.64+0xa5], R19 ;  /* 0x0000a51316007986 */ /* 0x001fe6000c101116 */
[----:B------:R-:W0:Y:S01]  /*4c30*/  S2UR UR9, SR_CgaCtaId ;  /* 0x00000000000979c3 */ /* 0x000e220000008800 */
[----:B------:R-:W-:Y:S01]  /*4c40*/  UMOV UR16, 0x400 ;  /* 0x0000040000107882 */ /* 0x000fe20000000000 */
[----:B------:R-:W5:Y:S01]  /*4c50*/  LDS.U8 R7, [UR4+0xac] ;  /* 0x0000ac04ff077984 */ /* 0x000f620008000000 */
[----:B------:R-:W-:-:S03]  /*4c60*/  UMOV UR4, 0x400 ;  /* 0x0000040000047882 */ /* 0x000fc60000000000 */
[----:B------:R-:W5:Y:S02]  /*4c70*/  LDS.U8 R19, [UR8+0xae] ;  /* 0x0000ae08ff137984 */ /* 0x000f640008000000 */
[----:B------:R-:W4:Y:S01]  /*4c80*/  LDC.64 R8, c[0x0][0x388] ;  /* 0x0000e200ff087b82 */ /* 0x000f220000000a00 */
[----:B---3--:R-:W-:Y:S01]  /*4c90*/  ULEA UR4, UR11, UR4, 0x18 ;  /* 0x000000040b047291 */ /* 0x008fe2000f8ec0ff */
[----:B------:R-:W-:-:S06]  /*4ca0*/  UMOV UR8, 0x400 ;  /* 0x0000040000087882 */ /* 0x000fcc0000000000 */
[----:B--2---:R-:W2:Y:S01]  /*4cb0*/  LDC.64 R10, c[0x0][0x388] ;  /* 0x0000e200ff0a7b82 */ /* 0x004ea20000000a00 */
[----:B-1----:R-:W-:Y:S01]  /*4cc0*/  ULEA UR5, UR5, UR12, 0x18 ;  /* 0x0000000c05057291 */ /* 0x002fe2000f8ec0ff */
[----:B------:R-:W-:Y:S01]  /*4cd0*/  LDS.U8 R27, [UR4+0xb1] ;  /* 0x0000b104ff1b7984 */ /* 0x000fe20008000000 */
[----:B------:R-:W-:Y:S02]  /*4ce0*/  UMOV UR4, 0x400 ;  /* 0x0000040000047882 */ /* 0x000fe40000000000 */
[----:B------:R-:W-:-:S03]  /*4cf0*/  ULEA UR4, UR10, UR4, 0x18 ;  /* 0x000000040a047291 */ /* 0x000fc6000f8ec0ff */
[----:B------:R-:W1:Y:S01]  /*4d00*/  LDC.64 R16, c[0x0][0x388] ;  /* 0x0000e200ff107b82 */ /* 0x000e620000000a00 */
[----:B0-----:R-:W-:Y:S01]  /*4d10*/  ULEA UR6, UR9, UR6, 0x18 ;  /* 0x0000000609067291 */ /* 0x001fe2000f8ec0ff */
[----:B------:R-:W0:Y:S01]  /*4d20*/  LDS.U8 R23, [UR5+0xaf] ;  /* 0x0000af05ff177984 */ /* 0x000e220008000000 */
[----:B------:R-:W-:Y:S01]  /*4d30*/  UMOV UR10, 0x400 ;  /* 0x00000400000a7882 */ /* 0x000fe20000000000 */
[----:B------:R-:W-:Y:S02]  /*4d40*/  ULEA UR8, UR9, UR8, 0x18 ;  /* 0x0000000809087291 */ /* 0x000fe4000f8ec0ff */
[----:B------:R-:W-:Y:S01]  /*4d50*/  LDS.U8 R26, [UR4+0xb6] ;  /* 0x0000b604ff1a7984 */ /* 0x000fe20008000000 */
[----:B------:R-:W-:Y:S01]  /*4d60*/  UMOV UR4, 0x400 ;  /* 0x0000040000047882 */ /* 0x000fe20000000000 */
[----:B------:R-:W3:Y:S01]  /*4d70*/  LDC.64 R14, c[0x0][0x388] ;  /* 0x0000e200ff0e7b82 */ /* 0x000ee20000000a00 */
[----:B------:R-:W-:Y:S01]  /*4d80*/  ULEA UR10, UR11, UR10, 0x18 ;  /* 0x0000000a0b0a7291 */ /* 0x000fe2000f8ec0ff */
[----:B----4-:R-:W-:Y:S01]  /*4d90*/  STG.E.U8 desc[UR22][R8.64+0xa6], R0 ;  /* 0x0000a60008007986 */ /* 0x010fe2000c101116 */
[----:B------:R-:W-:Y:S01]  /*4da0*/  UMOV UR9, 0x400 ;  /* 0x0000040000097882 */ /* 0x000fe20000000000 */
[----:B------:R-:W-:-:S02]  /*4db0*/  ULEA UR11, UR11, UR20, 0x18 ;  /* 0x000000140b0b7291 */ /* 0x000fc4000f8ec0ff */
[----:B------:R-:W4:Y:S01]  /*4dc0*/  LDS.U8 R25, [UR6+0xb0] ;  /* 0x0000b006ff197984 */ /* 0x000f220008000000 */
[----:B------:R-:W-:Y:S01]  /*4dd0*/  UMOV UR6, 0x400 ;  /* 0x0000040000067882 */ /* 0x000fe20000000000 */
[----:B------:R-:W5:Y:S02]  /*4de0*/  S2UR UR19, SR_CgaCtaId ;  /* 0x00000000001379c3 */ /* 0x000f640000008800 */
[----:B--2---:R-:W-:Y:S04]  /*4df0*/  STG.E.U8 desc[UR22][R10.64+0xa7], R6 ;  /* 0x0000a7060a007986 */ /* 0x004fe8000c101116 */
[----:B------:R-:W2:Y:S02]  /*4e00*/  LDS.U8 R0, [UR15+0xb3] ;  /* 0x0000b30fff007984 */ /* 0x000ea40008000000 */
[----:B------:R-:W0:Y:S02]  /*4e10*/  S2UR UR18, SR_CgaCtaId ;  /* 0x00000000001279c3 */ /* 0x000e240000008800 */
[----:B-1----:R-:W-:Y:S06]  /*4e20*/  STG.E.U8 desc[UR22][R16.64+0xa8], R4 ;  /* 0x0000a80410007986 */ /* 0x002fec000c101116 */
[----:B------:R-:W1:Y:S01]  /*4e30*/  LDC.64 R12, c[0x0][0x388] ;  /* 0x0000e200ff0c7b82 */ /* 0x000e620000000a00 */
[----:B---3--:R3:W-:Y:S07]  /*4e40*/  STG.E.U8 desc[UR22][R14.64+0xa9], R24 ;  /* 0x0000a9180e007986 */ /* 0x0087ee000c101116 */
[----:B------:R-:W4:Y:S01]  /*4e50*/  LDC.64 R20, c[0x0][0x388] ;  /* 0x0000e200ff147b82 */ /* 0x000f220000000a00 */
[----:B-----5:R-:W-:-:S07]  /*4e60*/  ULEA UR17, UR19, UR17, 0x18 ;  /* 0x0000001113117291 */ /* 0x020fce000f8ec0ff */
[----:B------:R-:W5:Y:S01]  /*4e70*/  LDC.64 R2, c[0x0][0x388] ;  /* 0x0000e200ff027b82 */ /* 0x000f620000000a00 */
[----:B0-----:R-:W-:Y:S01]  /*4e80*/  ULEA UR7, UR18, UR7, 0x18 ;  /* 0x0000000712077291 */ /* 0x001fe2000f8ec0ff */
[----:B------:R-:W0:Y:S01]  /*4e90*/  LDS.U8 R22, [UR17+0xb4] ;  /* 0x0000b411ff167984 */ /* 0x000e220008000000 */
[----:B------:R-:W-:-:S05]  /*4ea0*/  ULEA UR9, UR18, UR9, 0x18 ;  /* 0x0000000912097291 */ /* 0x000fca000f8ec0ff */
[----:B---3--:R-:W3:Y:S01]  /*4eb0*/  LDC.64 R14, c[0x0][0x388] ;  /* 0x0000e200ff0e7b82 */ /* 0x008ee20000000a00 */
[----:B-1----:R-:W-:Y:S04]  /*4ec0*/  STG.E.U8 desc[UR22][R12.64+0xaa], R18 ;  /* 0x0000aa120c007986 */ /* 0x002fe8000c101116 */
[----:B------:R-:W1:Y:S03]  /*4ed0*/  LDS.U8 R24, [UR7+0xb5] ;  /* 0x0000b507ff187984 */ /* 0x000e660008000000 */
[----:B------:R-:W2:Y:S01]  /*4ee0*/  LDC.64 R16, c[0x0][0x388] ;  /* 0x0000e200ff107b82 */ /* 0x000ea20000000a00 */
[----:B----4-:R-:W-:Y:S07]  /*4ef0*/  STG.E.U8 desc[UR22][R20.64+0xab], R5 ;  /* 0x0000ab0514007986 */ /* 0x010fee000c101116 */
[----:B------:R-:W4:Y:S01]  /*4f00*/  S2UR UR7, SR_CgaCtaId ;  /* 0x00000000000779c3 */ /* 0x000f220000008800 */
[----:B-----5:R5:W-:Y:S07]  /*4f10*/  STG.E.U8 desc[UR22][R2.64+0xac], R7 ;  /* 0x0000ac0702007986 */ /* 0x020bee000c101116 */
[----:B------:R-:W0:Y:S01]  /*4f20*/  S2UR UR5, SR_CgaCtaId ;  /* 0x00000000000579c3 */ /* 0x000e220000008800 */
[----:B---3--:R-:W-:Y:S04]  /*4f30*/  STG.E.U8 desc[UR22][R14.64+0xad], R28 ;  /* 0x0000ad1c0e007986 */ /* 0x008fe8000c101116 */
[----:B------:R-:W-:Y:S03]  /*4f40*/  LDS.U8 R28, [UR9+0xbf] ;  /* 0x0000bf09ff1c7984 */ /* 0x000fe60008000000 */
[----:B-----5:R-:W3:Y:S01]  /*4f50*/  LDC.64 R2, c[0x0][0x388] ;  /* 0x0000e200ff027b82 */ /* 0x020ee20000000a00 */
[----:B--2---:R2:W-:Y:S07]  /*4f60*/  STG.E.U8 desc[UR22][R16.64+0xae], R19 ;  /* 0x0000ae1310007986 */ /* 0x0045ee000c101116 */
[----:B------:R-:W5:Y:S01]  /*4f70*/  S2UR UR13, SR_CgaCtaId ;  /* 0x00000000000d79c3 */ /* 0x000f620000008800 */
[----:B----4-:R-:W-:-:S07]  /*4f80*/  ULEA UR6, UR7, UR6, 0x18 ;  /* 0x0000000607067291 */ /* 0x010fce000f8ec0ff */
[----:B------:R-:W4:Y:S01]  /*4f90*/  LDC.64 R4, c[0x0][0x388] ;  /* 0x0000e200ff047b82 */ /* 0x000f220000000a00 */
[----:B0-----:R-:W-:Y:S01]  /*4fa0*/  ULEA UR4, UR5, UR4, 0x18 ;  /* 0x0000000405047291 */ /* 0x001fe2000f8ec0ff */
[----:B------:R-:W-:Y:S02]  /*4fb0*/  LDS.U8 R16, [UR6+0xb8] ;  /* 0x0000b806ff107984 */ /* 0x000fe40008000000 */
[----:B------:R-:W-:Y:S02]  /*4fc0*/  UMOV UR5, 0x400 ;  /* 0x0000040000057882 */ /* 0x000fe40000000000 */
[----:B------:R-:W-:Y:S02]  /*4fd0*/  ULEA UR5, UR7, UR5, 0x18 ;  /* 0x0000000507057291 */ /* 0x000fe4000f8ec0ff */
[----:B------:R-:W0:Y:S01]  /*4fe0*/  S2UR UR15, SR_CgaCtaId ;  /* 0x00000000000f79c3 */ /* 0x000e220000008800 */
[----:B---3--:R-:W-:Y:S01]  /*4ff0*/  STG.E.U8 desc[UR22][R2.64+0xaf], R23 ;  /* 0x0000af1702007986 */ /* 0x008fe2000c101116 */
[----:B------:R-:W-:-:S03]  /*5000*/  UMOV UR7, 0x400 ;  /* 0x0000040000077882 */ /* 0x000fc60000000000 */
[----:B------:R-:W-:Y:S03]  /*5010*/  LDS.U8 R3, [UR11+0xc2] ;  /* 0x0000c20bff037984 */ /* 0x000fe60008000000 */
[----:B------:R-:W3:Y:S01]  /*5020*/  LDC.64 R6, c[0x0][0x388] ;  /* 0x0000e200ff067b82 */ /* 0x000ee20000000a00 */
[----:B-----5:R-:W-:Y:S02]  /*5030*/  ULEA UR12, UR13, UR12, 0x18 ;  /* 0x0000000c0d0c7291 */ /* 0x020fe4000f8ec0ff */
[----:B------:R-:W-:-:S05]  /*5040*/  ULEA UR7, UR13, UR7, 0x18 ;  /* 0x000000070d077291 */ /* 0x000fca000f8ec0ff */
[----:B------:R-:W5:Y:S01]  /*5050*/  LDC.64 R8, c[0x0][0x388] ;  /* 0x0000e200ff087b82 */ /* 0x000f620000000a00 */
[----:B----4-:R4:W-:Y:S07]  /*5060*/  STG.E.U8 desc[UR22][R4.64+0xb0], R25 ;  /* 0x0000b01904007986 */ /* 0x0109ee000c101116 */
[----:B------:R-:W1:Y:S01]  /*5070*/  S2UR UR17, SR_CgaCtaId ;  /* 0x00000000001179c3 */ /* 0x000e620000008800 */
[----:B0-----:R-:W-:-:S07]  /*5080*/  ULEA UR14, UR15, UR14, 0x18 ;  /* 0x0000000e0f0e7291 */ /* 0x001fce000f8ec0ff */
[----:B------:R-:W0:Y:S01]  /*5090*/  LDC.64 R10, c[0x0][0x388] ;  /* 0x0000e200ff0a7b82 */ /* 0x000e220000000a00 */
[----:B---3--:R3:W-:Y:S07]  /*50a0*/  STG.E.U8 desc[UR22][R6.64+0xb1], R27 ;  /* 0x0000b11b06007986 */ /* 0x0087ee000c101116 */
[----:B------:R-:W4:Y:S01]  /*50b0*/  LDC.64 R12, c[0x0][0x388] ;  /* 0x0000e200ff0c7b82 */ /* 0x000f220000000a00 */
[----:B-----5:R-:W-:Y:S04]  /*50c0*/  STG.E.U8 desc[UR22][R8.64+0xb2], R29 ;  /* 0x0000b21d08007986 */ /* 0x020fe8000c101116 */
[----:B------:R-:W5:Y:S01]  /*50d0*/  LDS.U8 R29, [UR4+0xb7] ;  /* 0x0000b704ff1d7984 */ /* 0x000f620008000000 */
[----:B------:R-:W-:-:S02]  /*50e0*/  UMOV UR4, 0x400 ;  /* 0x0000040000047882 */ /* 0x000fc40000000000 */
[----:B--2---:R-:W2:Y:S01]  /*50f0*/  LDC.64 R18, c[0x0][0x388] ;  /* 0x0000e200ff127b82 */ /* 0x004ea20000000a00 */
[----:B-1----:R-:W-:Y:S01]  /*5100*/  ULEA UR16, UR17, UR16, 0x18 ;  /* 0x0000001011107291 */ /* 0x002fe2000f8ec0ff */
[----:B------:R-:W-:Y:S01]  /*5110*/  LDS.U8 R8, [UR10+0xba] ;  /* 0x0000ba0aff087984 */ /* 0x000fe20008000000 */
[----:B------:R-:W-:Y:S02]  /*5120*/  UMOV UR10, 0x400 ;  /* 0x00000400000a7882 */ /* 0x000fe40000000000 */
[----:B------:R-:W-:Y:S01]  /*5130*/  ULEA UR10, UR15, UR10, 0x18 ;  /* 0x0000000a0f0a7291 */ /* 0x000fe2000f8ec0ff */
[----:B------:R-:W-:Y:S02]  /*5140*/  LDS.U8 R9, [UR5+0xbe] ;  /* 0x0000be05ff097984 */ /* 0x000fe40008000000 */
[----:B------:R-:W1:Y:S02]  /*5150*/  LDC.64 R20, c[0x0][0x388] ;  /* 0x0000e200ff147b82 */ /* 0x000e640000000a00 */
[----:B0-----:R-:W-:Y:S04]  /*5160*/  STG.E.U8 desc[UR22][R10.64+0xb3], R0 ;  /* 0x0000b3000a007986 */ /* 0x001fe8000c101116 */
[----:B------:R-:W-:Y:S02]  /*5170*/  LDS.U8 R17, [UR16+0xbd] ;  /* 0x0000bd10ff117984 */ /* 0x000fe40008000000 */
[----:B------:R-:W0:Y:S02]  /*5180*/  S2UR UR6, SR_CgaCtaId ;  /* 0x00000000000679c3 */ /* 0x000e240000008800 */
[----:B----4-:R4:W-:Y:S04]  /*5190*/  STG.E.U8 desc[UR22][R12.64+0xb4], R22 ;  /* 0x0000b4160c007986 */ /* 0x0109e8000c101116 */
[----:B--2---:R-:W-:Y:S02]  /*51a0*/  STG.E.U8 desc[UR22][R18.64+0xb5], R24 ;  /* 0x0000b51812007986 */ /* 0x004fe4000c101116 */
[----:B------:R-:W5:Y:S02]  /*51b0*/  LDC.64 R4, c[0x0][0x388] ;  /* 0x0000e200ff047b82 */ /* 0x000f640000000a00 */
[----:B------:R-:W2:Y:S01]  /*51c0*/  LDS.U8 R18, [UR8+0xb9] ;  /* 0x0000b908ff127984 */ /* 0x000ea20008000000 */
[----:B------:R-:W-:-:S02]  /*51d0*/  UMOV UR8, 0x400 ;  /* 0x0000040000087882 */ /* 0x000fc40000000000 */
[----:B------:R-:W-:Y:S01]  /*51e0*/  ULEA UR8, UR19, UR8, 0x18 ;  /* 0x0000000813087291 */ /* 0x000fe2000f8ec0ff */
[----:B-1----:R-:W-:Y:S02]  /*51f0*/  STG.E.U8 desc[UR22][R20.64+0xb6], R26 ;  /* 0x0000b61a14007986 */ /* 0x002fe4000c101116 */
[----:B---3--:R-:W1:Y:S02]  /*5200*/  LDC.64 R6, c[0x0][0x388] ;  /* 0x0000e200ff067b82 */ /* 0x008e640000000a00 */
[----:B------:R-:W3:Y:S01]  /*5210*/  LDS.U8 R19, [UR12+0xbb] ;  /* 0x0000bb0cff137984 */ /* 0x000ee20008000000 */
[----:B------:R-:W-:Y:S02]  /*5220*/  UMOV UR12, 0x400 ;  /* 0x00000400000c7882 */ /* 0x000fe40000000000 */
[----:B------:R-:W-:Y:S01]  /*5230*/  ULEA UR12, UR17, UR12, 0x18 ;  /* 0x0000000c110c7291 */ /* 0x000fe2000f8ec0ff */
[----:B------:R-:W3:Y:S02]  /*5240*/  LDS.U8 R21, [UR14+0xbc] ;  /* 0x0000bc0eff157984 */ /* 0x000ee40008000000 */
[----:B------:R-:W2:Y:S01]  /*5250*/  S2UR UR16, SR_CgaCtaId ;  /* 0x00000000001079c3 */ /* 0x000ea20000008800 */
[----:B0-----:R-:W-:Y:S01]  /*5260*/  ULEA UR4, UR6, UR4, 0x18 ;  /* 0x0000000406047291 */ /* 0x001fe2000f8ec0ff */
[----:B------:R-:W-:Y:S01]  /*5270*/  LDS.U8 R2, [UR8+0xc1] ;  /* 0x0000c108ff027984 */ /* 0x000fe20008000000 */
[----:B------:R-:W-:Y:S01]  /*5280*/  UMOV UR14, 0x400 ;  /* 0x00000400000e7882 */ /* 0x000fe20000000000 */
[----:B------:R-:W-:Y:S01]  /*5290*/  UMOV UR6, 0x400 ;  /* 0x0000040000067882 */ /* 0x000fe20000000000 */
[----:B------:R-:W-:-:S03]  /*52a0*/  UMOV UR8, 0x400 ;  /* 0x0000040000087882 */ /* 0x000fc60000000000 */
[----:B----4-:R-:W0:Y:S01]  /*52b0*/  LDC.64 R22, c[0x0][0x388] ;  /* 0x0000e200ff167b82 */ /* 0x010e220000000a00 */
[----:B-----5:R-:W-:Y:S04]  /*52c0*/  STG.E.U8 desc[UR22][R4.64+0xb7], R29 ;  /* 0x0000b71d04007986 */ /* 0x020fe8000c101116 */
[----:B------:R-:W4:Y:S01]  /*52d0*/  LDS.U8 R0, [UR4+0xc0] ;  /* 0x0000c004ff007984 */ /* 0x000f220008000000 */
[----:B------:R-:W-:Y:S02]  /*52e0*/  UMOV UR4, 0x400 ;  /* 0x0000040000047882 */ /* 0x000fe40000000000 */
[----:B------:R-:W5:Y:S01]  /*52f0*/  S2UR UR21, SR_CgaCtaId ;  /* 0x00000000001579c3 */ /* 0x000f620000008800 */
[----:B------:R-:W4:Y:S04]  /*5300*/  LDS.U8 R4, [UR7+0xc3] ;  /* 0x0000c307ff047984 */ /* 0x000f280008000000 */
[----:B-1----:R-:W-:Y:S03]  /*5310*/  STG.E.U8 desc[UR22][R6.64+0xb8], R16 ;  /* 0x0000b81006007986 */ /* 0x002fe6000c101116 */
[----:B------:R-:W1:Y:S01]  /*5320*/  LDC.64 R14, c[0x0][0x388] ;  /* 0x0000e200ff0e7b82 */ /* 0x000e620000000a00 */
[----:B--2---:R-:W-:Y:S01]  /*5330*/  ULEA UR14, UR16, UR14, 0x18 ;  /* 0x0000000e100e7291 */ /* 0x004fe2000f8ec0ff */
[----:B------:R-:W2:Y:S02]  /*5340*/  LDS.U8 R5, [UR10+0xc4] ;  /* 0x0000c40aff057984 */ /* 0x000ea40008000000 */
[----:B------:R-:W-:-:S02]  /*5350*/  UMOV UR16, 0x400 ;  /* 0x0000040000107882 */ /* 0x000fc40000000000 */
[----:B------:R-:W2:Y:S01]  /*5360*/  LDS.U8 R6, [UR12+0xc5] ;  /* 0x0000c50cff067984 */ /* 0x000ea20008000000 */
[----:B------:R-:W-:Y:S01]  /*5370*/  UMOV UR12, 0x400 ;  /* 0x00000400000c7882 */ /* 0x000fe20000000000 */
[----:B------:R-:W3:Y:S01]  /*5380*/  LDC.64 R10, c[0x0][0x388] ;  /* 0x0000e200ff0a7b82 */ /* 0x000ee20000000a00 */
[----:B------:R-:W-:Y:S01]  /*5390*/  ULEA UR12, UR13, UR12, 0x18 ;  /* 0x0000000c0d0c7291 */ /* 0x000fe2000f8ec0ff */
[----:B0-----:R0:W-:Y:S01]  /*53a0*/  STG.E.U8 desc[UR22][R22.64+0xb9], R18 ;  /* 0x0000b91216007986 */ /* 0x0011e2000c101116 */
[----:B------:R-:W-:-:S03]  /*53b0*/  ULEA UR16, UR17, UR16, 0x18 ;  /* 0x0000001011107291 */ /* 0x000fc6000f8ec0ff */
[----:B------:R-:W2:Y:S01]  /*53c0*/  LDS.U8 R7, [UR14+0xc6] ;  /* 0x0000c60eff077984 */ /* 0x000ea20008000000 */
[----:B------:R-:W-:Y:S01]  /*53d0*/  UMOV UR14, 0x400 ;  /* 0x00000400000e7882 */ /* 0x000fe20000000000 */
[----:B------:R-:W0:Y:S01]  /*53e0*/  LDC.64 R12, c[0x0][0x388] ;  /* 0x0000e200ff0c7b82 */ /* 0x000e220000000a00 */
[----:B-----5:R-:W-:Y:S02]  /*53f0*/  ULEA UR4, UR21, UR4, 0x18 ;  /* 0x0000000415047291 */ /* 0x020fe4000f8ec0ff */
[----:B------:R-:W-:-:S05]  /*5400*/  ULEA UR14, UR15, UR14, 0x18 ;  /* 0x0000000e0f0e7291 */ /* 0x000fca000f8ec0ff */
[----:B------:R-:W5:Y:S01]  /*5410*/  LDC.64 R24, c[0x0][0x388] ;  /* 0x0000e200ff187b82 */ /* 0x000f620000000a00 */
[----:B-1----:R-:W-:Y:S04]  /*5420*/  STG.E.U8 desc[UR22][R14.64+0xba], R8 ;  /* 0x0000ba080e007986 */ /* 0x002fe8000c101116 */
[----:B------:R-:W1:Y:S01]  /*5430*/  LDS.U8 R29, [UR4+0xc7] ;  /* 0x0000c704ff1d7984 */ /* 0x000e620008000000 */
[----:B------:R-:W-:Y:S02]  /*5440*/  UMOV UR4, 0x400 ;  /* 0x0000040000047882 */ /* 0x000fe40000000000 */
[----:B------:R-:W4:Y:S01]  /*5450*/  S2UR UR5, SR_CgaCtaId ;  /* 0x00000000000579c3 */ /* 0x000f220000008800 */
[----:B---3--:R-:W-:Y:S07]  /*5460*/  STG.E.U8 desc[UR22][R10.64+0xbb], R19 ;  /* 0x0000bb130a007986 */ /* 0x008fee000c101116 */
[----:B------:R-:W3:Y:S01]  /*5470*/  LDC.64 R26, c[0x0][0x388] ;  /* 0x0000e200ff1a7b82 */ /* 0x000ee20000000a00 */
[----:B0-----:R0:W-:Y:S07]  /*5480*/  STG.E.U8 desc[UR22][R12.64+0xbc], R21 ;  /* 0x0000bc150c007986 */ /* 0x0011ee000c101116 */
[----:B------:R-:W2:Y:S01]  /*5490*/  S2UR UR7, SR_CgaCtaId ;  /* 0x00000000000779c3 */ /* 0x000ea20000008800 */
[----:B-----5:R5:W-:Y:S07]  /*54a0*/  STG.E.U8 desc[UR22][R24.64+0xbd], R17 ;  /* 0x0000bd1118007986 */ /* 0x020bee000c101116 */
[----:B------:R-:W5:Y:S01]  /*54b0*/  S2UR UR9, SR_CgaCtaId ;  /* 0x00000000000979c3 */ /* 0x000f620000008800 */
[----:B----4-:R-:W-:-:S03]  /*54c0*/  ULEA UR4, UR5, UR4, 0x18 ;  /* 0x0000000405047291 */ /* 0x010fc6000f8ec0ff */
[----:B------:R-:W-:-:S04]  /*54d0*/  UMOV UR5, 0x400 ;  /* 0x0000040000057882 */ /* 0x000fc80000000000 */
[----:B------:R-:W4:Y:S01]  /*54e0*/  S2UR UR10, SR_CgaCtaId ;  /* 0x00000000000a79c3 */ /* 0x000f220000008800 */
[----:B---3--:R3:W-:Y:S07]  /*54f0*/  STG.E.U8 desc[UR22][R26.64+0xbe], R9 ;  /* 0x0000be091a007986 */ /* 0x0087ee000c101116 */
[----:B------:R-:W1:Y:S01]  /*5500*/  LDC.64 R22, c[0x0][0x388] ;  /* 0x0000e200ff167b82 */ /* 0x000e620000000a00 */
[----:B--2---:R-:W-:-:S03]  /*5510*/  ULEA UR6, UR7, UR6, 0x18 ;  /* 0x0000000607067291 */ /* 0x004fc6000f8ec0ff */
[----:B------:R-:W-:-:S04]  /*5520*/  UMOV UR7, 0x400 ;  /* 0x0000040000077882 */ /* 0x000fc80000000000 */
[----:B0-----:R-:W0:Y:S01]  /*5530*/  LDC.64 R20, c[0x0][0x388] ;  /* 0x0000e200ff147b82 */ /* 0x001e220000000a00 */
[----:B-----5:R-:W-:-:S07]  /*5540*/  ULEA UR8, UR9, UR8, 0x18 ;  /* 0x0000000809087291 */ /* 0x020fce000f8ec0ff */
[----:B------:R-:W2:Y:S01]  /*5550*/  LDC.64 R18, c[0x0][0x388] ;  /* 0x0000e200ff127b82 */ /* 0x000ea20000000a00 */
[----:B----4-:R-:W-:-:S07]  /*5560*/  ULEA UR5, UR10, UR5, 0x18 ;  /* 0x000000050a057291 */ /* 0x010fce000f8ec0ff */
[----:B------:R-:W4:Y:S01]  /*5570*/  LDC.64 R16, c[0x0][0x388] ;  /* 0x0000e200ff107b82 */ /* 0x000f220000000a00 */
[----:B-1----:R-:W-:Y:S04]  /*5580*/  STG.E.U8 desc[UR22][R22.64+0xbf], R28 ;  /* 0x0000bf1c16007986 */ /* 0x002fe8000c101116 */
[----:B------:R-:W-:Y:S03]  /*5590*/  LDS.U8 R23, [UR5+0xcb] ;  /* 0x0000cb05ff177984 */ /* 0x000fe60008000000 */
[----:B------:R-:W1:Y:S01]  /*55a0*/  S2UR UR11, SR_CgaCtaId ;  /* 0x00000000000b79c3 */ /* 0x000e620000008800 */
[----:B0-----:R-:W-:Y:S04]  /*55b0*/  STG.E.U8 desc[UR22][R20.64+0xc0], R0 ;  /* 0x0000c00014007986 */ /* 0x001fe8000c101116 */
[----:B------:R-:W-:Y:S01]  /*55c0*/  LDS.U8 R21, [UR8+0xca] ;  /* 0x0000ca08ff157984 */ /* 0x000fe20008000000 */
[----:B------:R-:W-:-:S02]  /*55d0*/  UMOV UR8, 0x400 ;  /* 0x0000040000087882 */ /* 0x000fc40000000000 */
[----:B------:R-:W0:Y:S01]  /*55e0*/  LDC.64 R14, c[0x0][0x388] ;  /* 0x0000e200ff0e7b82 */ /* 0x000e220000000a00 */
[----:B--2---:R-:W-:Y:S01]  /*55f0*/  STG.E.U8 desc[UR22][R18.64+0xc1], R2 ;  /* 0x0000c10212007986 */ /* 0x004fe2000c101116 */
[----:B------:R-:W-:-:S03]  /*5600*/  ULEA UR8, UR9, UR8, 0x18 ;  /* 0x0000000809087291 */ /* 0x000fc6000f8ec0ff */
[----:B------:R-:W-:Y:S01]  /*5610*/  LDS.U8 R19, [UR6+0xc9] ;  /* 0x0000c906ff137984 */ /* 0x000fe20008000000 */
[----:B------:R-:W-:Y:S02]  /*5620*/  UMOV UR6, 0x400 ;  /* 0x0000040000067882 */ /* 0x000fe40000000000 */
[----:B------:R-:W2:Y:S01]  /*5630*/  LDC.64 R12, c[0x0][0x388] ;  /* 0x0000e200ff0c7b82 */ /* 0x000ea20000000a00 */
[----:B----4-:R4:W-:Y:S04]  /*5640*/  STG.E.U8 desc[UR22][R16.64+0xc2], R3 ;  /* 0x0000c20310007986 */ /* 0x0109e8000c101116 */
[----:B------:R-:W5:Y:S01]  /*5650*/  LDS.U8 R17, [UR4+0xc8] ;  /* 0x0000c804ff117984 */ /* 0x000f620008000000 */
[----:B------:R-:W-:Y:S02]  /*5660*/  UMOV UR4, 0x400 ;  /* 0x0000040000047882 */ /* 0x000fe40000000000 */
[----:B------:R-:W4:Y:S01]  /*5670*/  LDC.64 R10, c[0x0][0x388] ;  /* 0x0000e200ff0a7b82 */ /* 0x000f220000000a00 */
[----:B-1----:R-:W-:Y:S01]  /*5680*/  ULEA UR7, UR11, UR7, 0x18 ;  /* 0x000000070b077291 */ /* 0x002fe2000f8ec0ff */
[----:B------:R-:W-:Y:S06]  /*5690*/  LDS.U8 R0, [UR16+0xdb] ;  /* 0x0000db10ff007984 */ /* 0x000fec0008000000 */
[----:B---3--:R-:W1:Y:S01]  /*56a0*/  LDC.64 R8, c[0x0][0x388] ;  /* 0x0000e200ff087b82 */ /* 0x008e620000000a00 */
[----:B0-----:R-:W-:Y:S04]  /*56b0*/  STG.E.U8 desc[UR22][R14.64+0xc3], R4 ;  /* 0x0000c3040e007986 */ /* 0x001fe8000c101116 */
[----:B------:R-:W0:Y:S03]  /*56c0*/  LDS.U8 R27, [UR7+0xcc] ;  /* 0x0000cc07ff1b7984 */ /* 0x000e260008000000 */
[----:B------:R-:W3:Y:S01]  /*56d0*/  LDC.64 R24, c[0x0][0x388] ;  /* 0x0000e200ff187b82 */ /* 0x000ee20000000a00 */
[----:B--2---:R2:W-:Y:S04]  /*56e0*/  STG.E.U8 desc[UR22][R12.64+0xc4], R5 ;  /* 0x0000c4050c007986 */ /* 0x0045e8000c101116 */
[----:B----4-:R-:W-:Y:S03]  /*56f0*/  STG.E.U8 desc[UR22][R10.64+0xc5], R6 ;  /* 0x0000c5060a007986 */ /* 0x010fe6000c101116 */
[----:B------:R-:W5:Y:S01]  /*5700*/  LDC.64 R2, c[0x0][0x388] ;  /* 0x0000e200ff027b82 */ /* 0x000f620000000a00 */
[----:B-1----:R1:W-:Y:S07]  /*5710*/  STG.E.U8 desc[UR22][R8.64+0xc6], R7 ;  /* 0x0000c60708007986 */ /* 0x0023ee000c101116 */
[----:B--2---:R-:W2:Y:S01]  /*5720*/  LDC.64 R4, c[0x0][0x388] ;  /* 0x0000e200ff047b82 */ /* 0x004ea20000000a00 */
[----:B---3--:R-:W-:Y:S07]  /*5730*/  STG.E.U8 desc[UR22][R24.64+0xc7], R29 ;  /* 0x0000c71d18007986 */ /* 0x008fee000c101116 */
[----:B------:R-:W3:Y:S01]  /*5740*/  S2UR UR5, SR_CgaCtaId ;  /* 0x00000000000579c3 */ /* 0x000ee20000008800 */
[----:B------:R-:W4:Y:S04]  /*5750*/  LDS.U8 R25, [UR12+0xcd] ;  /* 0x0000cd0cff197984 */ /* 0x000f280008000000 */
[----:B------:R-:W4:Y:S03]  /*5760*/  LDS.U8 R29, [UR14+0xce] ;  /* 0x0000ce0eff1d7984 */ /* 0x000f260008000000 */
[----:B-1----:R-:W1:Y:S01]  /*5770*/  LDC.64 R6, c[0x0][0x388] ;  /* 0x0000e200ff067b82 */ /* 0x002e620000000a00 */
[----:B------:R-:W-:Y:S01]  /*5780*/  UMOV UR14, 0x400 ;  /* 0x00000400000e7882 */ /* 0x000fe20000000000 */
[----:B-----5:R5:W-:Y:S01]  /*5790*/  STG.E.U8 desc[UR22][R2.64+0xc8], R17 ;  /* 0x0000c81102007986 */ /* 0x020be2000c101116 */
[----:B------:R-:W-:-:S03]  /*57a0*/  ULEA UR14, UR15, UR14, 0x18 ;  /* 0x0000000e0f0e7291 */ /* 0x000fc6000f8ec0ff */
[----:B------:R-:W-:Y:S02]  /*57b0*/  UMOV UR15, 0x400 ;  /* 0x00000400000f7882 */ /* 0x000fe40000000000 */
[----:B------:R-:W0:Y:S01]  /*57c0*/  LDC.64 R8, c[0x0][0x388] ;  /* 0x0000e200ff087b82 */ /* 0x000e220000000a00 */
[----:B--2---:R2:W-:Y:S07]  /*57d0*/  STG.E.U8 desc[UR22][R4.64+0xc9], R19 ;  /* 0x0000c91304007986 */ /* 0x0045ee000c101116 */
[----:B------:R-:W5:Y:S01]  /*57e0*/  S2UR UR7, SR_CgaCtaId ;  /* 0x00000000000779c3 */ /* 0x000f620000008800 */
[----:B---3--:R-:W-:-:S03]  /*57f0*/  ULEA UR4, UR5, UR4, 0x18 ;  /* 0x0000000405047291 */ /* 0x008fc6000f8ec0ff */
[----:B------:R-:W-:Y:S02]  /*5800*/  UMOV UR5, 0x400 ;  /* 0x0000040000057882 */ /* 0x000fe40000000000 */
[----:B------:R-:W-:Y:S02]  /*5810*/  ULEA UR5, UR10, UR5, 0x18 ;  /* 0x000000050a057291 */ /* 0x000fe4000f8ec0ff */
[----:B------:R-:W3:Y:S01]  /*5820*/  S2UR UR12, SR_CgaCtaId ;  /* 0x00000000000c79c3 */ /* 0x000ee20000008800 */
[----:B-1----:R1:W-:Y:S04]  /*5830*/  STG.E.U8 desc[UR22][R6.64+0xca], R21 ;  /* 0x0000ca1506007986 */ /* 0x0023e8000c101116 */
[----:B------:R-:W1:Y:S01]  /*5840*/  LDS.U8 R19, [UR4+0xcf] ;  /* 0x0000cf04ff137984 */ /* 0x000e620008000000 */
[----:B------:R-:W-:-:S02]  /*5850*/  UMOV UR4, 0x400 ;  /* 0x0000040000047882 */ /* 0x000fc40000000000 */
[----:B------:R-:W2:Y:S01]  /*5860*/  LDC.64 R10, c[0x0][0x388] ;  /* 0x0000e200ff0a7b82 */ /* 0x000ea20000000a00 */
[----:B0-----:R-:W-:Y:S04]  /*5870*/  STG.E.U8 desc[UR22][R8.64+0xcb], R23 ;  /* 0x0000cb1708007986 */ /* 0x001fe8000c101116 */
[----:B------:R-:W-:Y:S03]  /*5880*/  LDS.U8 R9, [UR8+0xd1] ;  /* 0x0000d108ff097984 */ /* 0x000fe60008000000 */
[----:B------:R-:W4:Y:S01]  /*5890*/  LDC.64 R12, c[0x0][0x388] ;  /* 0x0000e200ff0c7b82 */ /* 0x000f220000000a00 */
[----:B-----5:R-:W-:-:S03]  /*58a0*/  ULEA UR6, UR7, UR6, 0x18 ;  /* 0x0000000607067291 */ /* 0x020fc6000f8ec0ff */
[----:B------:R-:W-:Y:S02]  /*58b0*/  UMOV UR7, 0x400 ;  /* 0x0000040000077882 */ /* 0x000fe40000000000 */
[----:B------:R-:W-:Y:S02]  /*58c0*/  ULEA UR7, UR11, UR7, 0x18 ;  /* 0x000000070b077291 */ /* 0x000fe4000f8ec0ff */
[----:B------:R-:W0:Y:S01]  /*58d0*/  S2UR UR8, SR_CgaCtaId ;  /* 0x00000000000879c3 */ /* 0x000e220000008800 */
[----:B---3--:R-:W-:Y:S01]  /*58e0*/  ULEA UR4, UR12, UR4, 0x18 ;  /* 0x000000040c047291 */ /* 0x008fe2000f8ec0ff */
[----:B------:R-:W3:Y:S01]  /*58f0*/  LDS.U8 R21, [UR6+0xd0] ;  /* 0x0000d006ff157984 */ /* 0x000ee20008000000 */
[----:B------:R-:W-:Y:S01]  /*5900*/  UMOV UR6, 0x400 ;  /* 0x0000040000067882 */ /* 0x000fe20000000000 */
[----:B------:R-:W-:Y:S01]  /*5910*/  UMOV UR12, 0x400 ;  /* 0x00000400000c7882 */ /* 0x000fe20000000000 */
[----:B------:R-:W-:Y:S02]  /*5920*/  ULEA UR6, UR9, UR6, 0x18 ;  /* 0x0000000609067291 */ /* 0x000fe4000f8ec0ff */
[----:B------:R-:W-:Y:S01]  /*5930*/  LDS.U8 R8, [UR7+0xd3] ;  /* 0x0000d307ff087984 */ /* 0x000fe20008000000 */
[----:B------:R-:W5:Y:S01]  /*5940*/  LDC.64 R14, c[0x0][0x388] ;  /* 0x0000e200ff0e7b82 */ /* 0x000f620000000a00 */
[----:B------:R-:W-:Y:S01]  /*5950*/  UMOV UR7, 0x400 ;  /* 0x0000040000077882 */ /* 0x000fe20000000000 */
[----:B------:R-:W-:Y:S01]  /*5960*/  ULEA UR12, UR13, UR12, 0x18 ;  /* 0x0000000c0d0c7291 */ /* 0x000fe2000f8ec0ff */
[----:B--2---:R2:W-:Y:S01]  /*5970*/  STG.E.U8 desc[UR22][R10.64+0xcc], R27 ;  /* 0x0000cc1b0a007986 */ /* 0x0045e2000c101116 */
[----:B------:R-:W-:-:S03]  /*5980*/  ULEA UR7, UR11, UR7, 0x18 ;  /* 0x000000070b077291 */ /* 0x000fc6000f8ec0ff */
[----:B------:R-:W-:Y:S01]  /*5990*/  LDS.U8 R22, [UR4+0xd4] ;  /* 0x0000d404ff167984 */ /* 0x000fe20008000000 */
[----:B------:R-:W3:Y:S01]  /*59a0*/  LDC.64 R2, c[0x0][0x388] ;  /* 0x0000e200ff027b82 */ /* 0x000ee20000000a00 */
[----:B------:R-:W-:Y:S02]  /*59b0*/  UMOV UR4, 0x400 ;  /* 0x0000040000047882 */ /* 0x000fe40000000000 */
[----:B----4-:R-:W-:Y:S04]  /*59c0*/  STG.E.U8 desc[UR22][R12.64+0xcd], R25 ;  /* 0x0000cd190c007986 */ /* 0x010fe8000c101116 */
[----:B------:R-:W4:Y:S01]  /*59d0*/  LDS.U8 R12, [UR5+0xd2] ;  /* 0x0000d205ff0c7984 */ /* 0x000f220008000000 */
[----:B------:R-:W4:Y:S01]  /*59e0*/  LDC.64 R4, c[0x0][0x388] ;  /* 0x0000e200ff047b82 */ /* 0x000f220000000a00 */
[----:B0-----:R-:W-:-:S02]  /*59f0*/  ULEA UR4, UR8, UR4, 0x18 ;  /* 0x0000000408047291 */ /* 0x001fc4000f8ec0ff */
[----:B------:R-:W0:Y:S01]  /*5a00*/  LDS.U8 R28, [UR6+0xd5] ;  /* 0x0000d506ff1c7984 */ /* 0x000e220008000000 */
[----:B------:R-:W-:Y:S01]  /*5a10*/  UMOV UR5, 0x400 ;  /* 0x0000040000057882 */ /* 0x000fe20000000000 */
[----:B------:R-:W-:Y:S01]  /*5a20*/  UMOV UR6, 0x400 ;  /* 0x0000040000067882 */ /* 0x000fe20000000000 */
[----:B------:R-:W-:Y:S01]  /*5a30*/  ULEA UR5, UR10, UR5, 0x18 ;  /* 0x000000050a057291 */ /* 0x000fe2000f8ec0ff */
[----:B------:R-:W-:Y:S01]  /*5a40*/  LDS.U8 R25, [UR7+0xd8] ;  /* 0x0000d807ff197984 */ /* 0x000fe20008000000 */
[----:B-1----:R-:W1:Y:S01]  /*5a50*/  LDC.64 R6, c[0x0][0x388] ;  /* 0x0000e200ff067b82 */ /* 0x002e620000000a00 */
[----:B------:R-:W-:Y:S02]  /*5a60*/  ULEA UR6, UR9, UR6, 0x18 ;  /* 0x0000000609067291 */ /* 0x000fe4000f8ec0ff */
[----:B-----5:R5:W-:Y:S01]  /*5a70*/  STG.E.U8 desc[UR22][R14.64+0xce], R29 ;  /* 0x0000ce1d0e007986 */ /* 0x020be2000c101116 */
[----:B------:R-:W-:Y:S01]  /*5a80*/  UMOV UR8, 0x400 ;  /* 0x0000040000087882 */ /* 0x000fe20000000000 */
[----:B------:R-:W-:Y:S01]  /*5a90*/  UMOV UR10, 0x400 ;  /* 0x00000400000a7882 */ /* 0x000fe20000000000 */
[----:B------:R-:W-:Y:S01]  /*5aa0*/  ULEA UR8, UR19, UR8, 0x18 ;  /* 0x0000000813087291 */ /* 0x000fe2000f8ec0ff */
[----:B------:R-:W0:Y:S01]  /*5ab0*/  LDS.U8 R13, [UR4+0xd6] ;  /* 0x0000d604ff0d7984 */ /* 0x000e220008000000 */
[----:B--2---:R-:W2:Y:S01]  /*5ac0*/  LDC.64 R10, c[0x0][0x388] ;  /* 0x0000e200ff0a7b82 */ /* 0x004ea20000000a00 */
[----:B------:R-:W-:Y:S01]  /*5ad0*/  UMOV UR4, 0x400 ;  /* 0x0000040000047882 */ /* 0x000fe20000000000 */
[----:B------:R-:W-:Y:S01]  /*5ae0*/  ULEA UR10, UR11, UR10, 0x18 ;  /* 0x0000000a0b0a7291 */ /* 0x000fe2000f8ec0ff */
[----:B---3--:R-:W-:Y:S01]  /*5af0*/  STG.E.U8 desc[UR22][R2.64+0xcf], R19 ;  /* 0x0000cf1302007986 */ /* 0x008fe2000c101116 */
[----:B------:R-:W-:-:S03]  /*5b00*/  ULEA UR4, UR18, UR4, 0x18 ;  /* 0x0000000412047291 */ /* 0x000fc6000f8ec0ff */
[----:B------:R-:W3:Y:S01]  /*5b10*/  LDS.U8 R23, [UR5+0xd7] ;  /* 0x0000d705ff177984 */ /* 0x000ee20008000000 */
[----:B-----5:R-:W5:Y:S01]  /*5b20*/  LDC.64 R14, c[0x0][0x388] ;  /* 0x0000e200ff0e7b82 */ /* 0x020f620000000a00 */
[----:B------:R-:W-:Y:S02]  /*5b30*/  UMOV UR18, 0x400 ;  /* 0x0000040000127882 */ /* 0x000fe40000000000 */
[----:B----4-:R4:W-:Y:S01]  /*5b40*/  STG.E.U8 desc[UR22][R4.64+0xd0], R21 ;  /* 0x0000d01504007986 */ /* 0x0109e2000c101116 */
[----:B------:R-:W-:-:S03]  /*5b50*/  ULEA UR18, UR19, UR18, 0x18 ;  /* 0x0000001213127291 */ /* 0x000fc6000f8ec0ff */
[----:B------:R-:W3:Y:S01]  /*5b60*/  LDS.U8 R27, [UR12+0xd9] ;  /* 0x0000d90cff1b7984 */ /* 0x000ee20008000000 */
[----:B------:R-:W0:Y:S01]  /*5b70*/  LDC.64 R16, c[0x0][0x388] ;  /* 0x0000e200ff107b82 */ /* 0x000e220000000a00 */
[----:B------:R-:W-:Y:S02]  /*5b80*/  UMOV UR12, 0x400 ;  /* 0x00000400000c7882 */ /* 0x000fe40000000000 */
[----:B-1----:R1:W-:Y:S01]  /*5b90*/  STG.E.U8 desc[UR22][R6.64+0xd1], R9 ;  /* 0x0000d10906007986 */ /* 0x0023e2000c101116 */
[----:B------:R-:W-:-:S03]  /*5ba0*/  ULEA UR12, UR13, UR12, 0x18 ;  /* 0x0000000c0d0c7291 */ /* 0x000fc6000f8ec0ff */
[----:B------:R-:W3:Y:S01]  /*5bb0*/  LDS.U8 R29, [UR14+0xda] ;  /* 0x0000da0eff1d7984 */ /* 0x000ee20008000000 */
[----:B----4-:R-:W4:Y:S03]  /*5bc0*/  LDC.64 R20, c[0x0][0x388] ;  /* 0x0000e200ff147b82 */ /* 0x010f260000000a00 */
[----:B--2---:R-:W-:Y:S04]  /*5bd0*/  STG.E.U8 desc[UR22][R10.64+0xd2], R12 ;  /* 0x0000d20c0a007986 */ /* 0x004fe8000c101116 */
[----:B------:R-:W-:Y:S01]  /*5be0*/  LDS.U8 R24, [UR6+0xdd] ;  /* 0x0000dd06ff187984 */ /* 0x000fe20008000000 */
[----:B------:R-:W2:Y:S01]  /*5bf0*/  LDC.64 R18, c[0x0][0x388] ;  /* 0x0000e200ff127b82 */ /* 0x000ea20000000a00 */
[----:B------:R-:W-:-:S02]  /*5c00*/  UMOV UR6, 0x400 ;  /* 0x0000040000067882 */ /* 0x000fc40000000000 */
[----:B-----5:R5:W-:Y:S04]  /*5c10*/  STG.E.U8 desc[UR22][R14.64+0xd3], R8 ;  /* 0x0000d3080e007986 */ /* 0x020be8000c101116 */
[----:B------:R-:W-:Y:S01]  /*5c20*/  LDS.U8 R26, [UR8+0xde] ;  /* 0x0000de08ff1a7984 */ /* 0x000fe20008000000 */
[----:B------:R-:W1:Y:S01]  /*5c30*/  S2UR UR7, SR_CgaCtaId ;  /* 0x00000000000779c3 */ /* 0x000e620000008800 */
[----:B------:R-:W-:Y:S02]  /*5c40*/  UMOV UR8, 0x400 ;  /* 0x0000040000087882 */ /* 0x000fe40000000000 */
[----:B0-----:R-:W-:Y:S01]  /*5c50*/  STG.E.U8 desc[UR22][R16.64+0xd4], R22 ;  /* 0x0000d41610007986 */ /* 0x001fe2000c101116 */
[----:B------:R-:W-:-:S03]  /*5c60*/  ULEA UR8, UR9, UR8, 0x18 ;  /* 0x0000000809087291 */ /* 0x000fc6000f8ec0ff */
[----:B------:R-:W0:Y:S01]  /*5c70*/  LDS.U8 R22, [UR4+0xdc] ;  /* 0x0000dc04ff167984 */ /* 0x000e220008000000 */
[----:B------:R-:W3:Y:S01]  /*5c80*/  S2UR UR5, SR_CgaCtaId ;  /* 0x00000000000579c3 */ /* 0x000ee20000008800 */
[----:B------:R-:W-:Y:S01]  /*5c90*/  UMOV UR4, 0x400 ;  /* 0x0000040000047882 */ /* 0x000fe20000000000 */
[----:B------:R-:W-:Y:S01]  /*5ca0*/  UMOV UR9, 0x400 ;  /* 0x0000040000097882 */ /* 0x000fe20000000000 */
[----:B----4-:R-:W-:Y:S05]  /*5cb0*/  STG.E.U8 desc[UR22][R20.64+0xd5], R28 ;  /* 0x0000d51c14007986 */ /* 0x010fea000c101116 */
[----:B------:R-:W4:Y:S01]  /*5cc0*/  LDC.64 R2, c[0x0][0x388] ;  /* 0x0000e200ff027b82 */ /* 0x000f220000000a00 */
[----:B--2---:R2:W-:Y:S04]  /*5cd0*/  STG.E.U8 desc[UR22][R18.64+0xd6], R13 ;  /* 0x0000d60d12007986 */ /* 0x0045e8000c101116 */
[----:B------:R-:W-:Y:S01]  /*5ce0*/  LDS.U8 R18, [UR12+0xe3] ;  /* 0x0000e30cff127984 */ /* 0x000fe20008000000 */
[----:B------:R-:W-:-:S02]  /*5cf0*/  UMOV UR12, 0x400 ;  /* 0x00000400000c7882 */ /* 0x000fc40000000000 */
[----:B------:R-:W2:Y:S01]  /*5d00*/  LDC.64 R4, c[0x0][0x388] ;  /* 0x0000e200ff047b82 */ /* 0x000ea20000000a00 */
[----:B-1----:R-:W-:Y:S02]  /*5d10*/  ULEA UR6, UR7, UR6, 0x18 ;  /* 0x0000000607067291 */ /* 0x002fe4000f8ec0ff */
[----:B------:R-:W-:-:S05]  /*5d20*/  ULEA UR12, UR13, UR12, 0x18 ;  /* 0x0000000c0d0c7291 */ /* 0x000fca000f8ec0ff */
[----:B------:R-:W1:Y:S01]  /*5d30*/  LDC.64 R6, c[0x0][0x388] ;  /* 0x0000e200ff067b82 */ /* 0x000e620000000a00 */
[----:B---3--:R-:W-:-:S03]  /*5d40*/  ULEA UR4, UR5, UR4, 0x18 ;  /* 0x0000000405047291 */ /* 0x008fc6000f8ec0ff */
[----:B------:R-:W-:-:S04]  /*5d50*/  UMOV UR5, 0x400 ;  /* 0x0000040000057882 */ /* 0x000fc80000000000 */
[----:B-----5:R-:W3:Y:S01]  /*5d60*/  LDC.64 R8, c[0x0][0x388] ;  /* 0x0000e200ff087b82 */ /* 0x020ee20000000a00 */
[----:B----4-:R-:W-:Y:S07]  /*5d70*/  STG.E.U8 desc[UR22][R2.64+0xd7], R23 ;  /* 0x0000d71702007986 */ /* 0x010fee000c101116 */
[----:B------:R-:W4:Y:S01]  /*5d80*/  LDC.64 R10, c[0x0][0x388] ;  /* 0x0000e200ff0a7b82 */ /* 0x000f220000000a00 */
[----:B--2---:R-:W-:Y:S04]  /*5d90*/  STG.E.U8 desc[UR22][R4.64+0xd8], R25 ;  /* 0x0000d81904007986 */ /* 0x004fe8000c101116 */
[----:B------:R-:W-:Y:S03]  /*5da0*/  LDS.U8 R4, [UR6+0xe0] ;  /* 0x0000e006ff047984 */ /* 0x000fe60008000000 */
[----:B------:R-:W0:Y:S01]  /*5db0*/  LDC.64 R12, c[0x0][0x388] ;  /* 0x0000e200ff0c7b82 */ /* 0x000e220000000a00 */
[----:B-1----:R-:W-:Y:S04]  /*5dc0*/  STG.E.U8 desc[UR22][R6.64+0xd9], R27 ;  /* 0x0000d91b06007986 */ /* 0x002fe8000c101116 */
[----:B------:R-:W1:Y:S01]  /*5dd0*/  LDS.U8 R27, [UR4+0xdf] ;  /* 0x0000df04ff1b7984 */ /* 0x000e620008000000 */
[----:B------:R-:W-:-:S02]  /*5de0*/  UMOV UR4, 0x400 ;  /* 0x0000040000047882 */ /* 0x000fc40000000000 */
[----:B------:R-:W2:Y:S01]  /*5df0*/  LDC.64 R14, c[0x0][0x388] ;  /* 0x0000e200ff0e7b82 */ /* 0x000ea20000000a00 */
[----:B---3--:R3:W-:Y:S01]  /*5e00*/  STG.E.U8 desc[UR22][R8.64+0xda], R29 ;  /* 0x0000da1d08007986 */ /* 0x0087e2000c101116 */
[----:B------:R-:W-:-:S03]  /*5e10*/  ULEA UR4, UR7, UR4, 0x18 ;  /* 0x0000000407047291 */ /* 0x000fc6000f8ec0ff */
[----:B------:R-:W5:Y:S01]  /*5e20*/  LDS.U8 R6, [UR8+0xe1] ;  /* 0x0000e108ff067984 */ /* 0x000f620008000000 */
[----:B------:R-:W-:Y:S02]  /*5e30*/  UMOV UR8, 0x400 ;  /* 0x0000040000087882 */ /* 0x000fe40000000000 */
[----:B------:R-:W3:Y:S01]  /*5e40*/  S2UR UR14, SR_CgaCtaId ;  /* 0x00000000000e79c3 */ /* 0x000ee20000008800 */
[----:B----4-:R4:W-:Y:S04]  /*5e50*/  STG.E.U8 desc[UR22][R10.64+0xdb], R0 ;  /* 0x0000db000a007986 */ /* 0x0109e8000c101116 */
[----:B------:R-:W-:Y:S01]  /*5e60*/  LDS.U8 R28, [UR4+0xe6] ;  /* 0x0000e604ff1c7984 */ /* 0x000fe20008000000 */
[----:B------:R-:W-:Y:S02]  /*5e70*/  UMOV UR4, 0x400 ;  /* 0x0000040000047882 */ /* 0x000fe40000000000 */
[----:B------:R-:W1:Y:S01]  /*5e80*/  S2UR UR16, SR_CgaCtaId ;  /* 0x00000000001079c3 */ /* 0x000e620000008800 */
[----:B0-----:R-:W-:Y:S04]  /*5e90*/  STG.E.U8 desc[UR22][R12.64+0xdc], R22 ;  /* 0x0000dc160c007986 */ /* 0x001fe8000c101116 */
[----:B------:R-:W-:Y:S03]  /*5ea0*/  LDS.U8 R22, [UR18+0xed] ;  /* 0x0000ed12ff167984 */ /* 0x000fe60008000000 */
[----:B------:R-:W0:Y:S01]  /*5eb0*/  LDC.64 R16, c[0x0][0x388] ;  /* 0x0000e200ff107b82 */ /* 0x000e220000000a00 */
[----:B--2---:R-:W-:Y:S04]  /*5ec0*/  STG.E.U8 desc[UR22][R14.64+0xdd], R24 ;  /* 0x0000dd180e007986 */ /* 0x004fe8000c101116 */
[----:B------:R-:W2:Y:S03]  /*5ed0*/  LDS.U8 R24, [UR10+0xe2] ;  /* 0x0000e20aff187984 */ /* 0x000ea60008000000 */
[----:B------:R-:W4:Y:S01]  /*5ee0*/  S2UR UR6, SR_CgaCtaId ;  /* 0x00000000000679c3 */ /* 0x000f220000008800 */
[----:B---3--:R-:W-:-:S03]  /*5ef0*/  ULEA UR5, UR14, UR5, 0x18 ;  /* 0x000000050e057291 */ /* 0x008fc6000f8ec0ff */
[----:B------:R-:W-:Y:S01]  /*5f00*/  UMOV UR14, 0x400 ;  /* 0x00000400000e7882 */ /* 0x000fe20000000000 */
[----:B-1----:R-:W-:-:S03]  /*5f10*/  ULEA UR15, UR16, UR15, 0x18 ;  /* 0x0000000f100f7291 */ /* 0x002fc6000f8ec0ff */
[----:B------:R-:W1:Y:S02]  /*5f20*/  S2UR UR10, SR_CgaCtaId ;  /* 0x00000000000a79c3 */ /* 0x000e640000008800 */
[----:B------:R-:W3:Y:S01]  /*5f30*/  LDS.U8 R5, [UR5+0xe4] ;  /* 0x0000e405ff057984 */ /* 0x000ee20008000000 */
[----:B------:R-:W-:Y:S01]  /*5f40*/  UMOV UR5, 0x400 ;  /* 0x0000040000057882 */ /* 0x000fe20000000000 */
[----:B------:R-:W-:Y:S02]  /*5f50*/  ULEA UR14, UR16, UR14, 0x18 ;  /* 0x0000000e100e7291 */ /* 0x000fe4000f8ec0ff */
[----:B------:R-:W-:Y:S01]  /*5f60*/  ULEA UR5, UR11, UR5, 0x18 ;  /* 0x000000050b057291 */ /* 0x000fe2000f8ec0ff */
[----:B0-----:R0:W-:Y:S01]  /*5f70*/  STG.E.U8 desc[UR22][R16.64+0xde], R26 ;  /* 0x0000de1a10007986 */ /* 0x0011e2000c101116 */
[----:B------:R-:W5:Y:S01]  /*5f80*/  LDC.64 R8, c[0x0][0x388] ;  /* 0x0000e200ff087b82 */ /* 0x000f620000000a00 */
[----:B------:R-:W-:Y:S02]  /*5f90*/  UMOV UR16, 0x400 ;  /* 0x0000040000107882 */ /* 0x000fe40000000000 */
[----:B------:R-:W3:Y:S01]  /*5fa0*/  LDS.U8 R7, [UR15+0xe5] ;  /* 0x0000e50fff077984 */ /* 0x000ee20008000000 */
[----:B------:R-:W-:Y:S01]  /*5fb0*/  UMOV UR15, 0x400 ;  /* 0x00000400000f7882 */ /* 0x000fe20000000000 */
[----:B------:R-:W-:-:S02]  /*5fc0*/  ULEA UR16, UR17, UR16, 0x18 ;  /* 0x0000001011107291 */ /* 0x000fc4000f8ec0ff */
[----:B----4-:R-:W-:Y:S01]  /*5fd0*/  ULEA UR6, UR6, UR9, 0x18 ;  /* 0x0000000906067291 */ /* 0x010fe2000f8ec0ff */
[----:B------:R-:W4:Y:S01]  /*5fe0*/  LDC.64 R10, c[0x0][0x388] ;  /* 0x0000e200ff0a7b82 */ /* 0x000f220000000a00 */
[----:B------:R-:W-:Y:S01]  /*5ff0*/  LDS.U8 R25, [UR5+0xe9] ;  /* 0x0000e905ff197984 */ /* 0x000fe20008000000 */
[----:B------:R-:W-:Y:S01]  /*6000*/  UMOV UR5, 0x400 ;  /* 0x0000040000057882 */ /* 0x000fe20000000000 */
[----:B------:R-:W-:Y:S02]  /*6010*/  ULEA UR15, UR17, UR15, 0x18 ;  /* 0x0000000f110f7291 */ /* 0x000fe4000f8ec0ff */
[----:B------:R-:W-:Y:S01]  /*6020*/  ULEA UR5, UR7, UR5, 0x18 ;  /* 0x0000000507057291 */ /* 0x000fe2000f8ec0ff */
[----:B------:R-:W-:Y:S01]  /*6030*/  LDS.U8 R29, [UR14+0xeb] ;  /* 0x0000eb0eff1d7984 */ /* 0x000fe20008000000 */
[----:B------:R-:W-:Y:S01]  /*6040*/  UMOV UR14, 0x400 ;  /* 0x00000400000e7882 */ /* 0x000fe20000000000 */
[----:B0-----:R-:W0:Y:S01]  /*6050*/  LDC.64 R16, c[0x0][0x388] ;  /* 0x0000e200ff107b82 */ /* 0x001e220000000a00 */
[----:B-1----:R-:W-:Y:S01]  /*6060*/  ULEA UR8, UR10, UR8, 0x18 ;  /* 0x000000080a087291 */ /* 0x002fe2000f8ec0ff */
[----:B------:R-:W1:Y:S01]  /*6070*/  LDS.U8 R19, [UR6+0xe7] ;  /* 0x0000e706ff137984 */ /* 0x000e620008000000 */
[----:B------:R-:W-:Y:S01]  /*6080*/  UMOV UR6, 0x400 ;  /* 0x0000040000067882 */ /* 0x000fe20000000000 */
[----:B------:R-:W-:Y:S01]  /*6090*/  UMOV UR10, 0x400 ;  /* 0x00000400000a7882 */ /* 0x000fe20000000000 */
[----:B------:R-:W-:Y:S01]  /*60a0*/  ULEA UR6, UR7, UR6, 0x18 ;  /* 0x0000000607067291 */ /* 0x000fe2000f8ec0ff */
[----:B------:R-:W-:Y:S01]  /*60b0*/  LDS.U8 R26, [UR5+0xef] ;  /* 0x0000ef05ff1a7984 */ /* 0x000fe20008000000 */
[----:B------:R-:W-:Y:S01]  /*60c0*/  ULEA UR10, UR11, UR10, 0x18 ;  /* 0x0000000a0b0a7291 */ /* 0x000fe2000f8ec0ff */
[----:B------:R-:W2:Y:S02]  /*60d0*/  LDC.64 R14, c[0x0][0x388] ;  /* 0x0000e200ff0e7b82 */ /* 0x000ea40000000a00 */
[----:B------:R-:W1:Y:S01]  /*60e0*/  LDS.U8 R23, [UR8+0xe8] ;  /* 0x0000e808ff177984 */ /* 0x000e620008000000 */
[----:B------:R-:W-:-:S03]  /*60f0*/  UMOV UR8, 0x400 ;  /* 0x0000040000087882 */ /* 0x000fc60000000000 */
[----:B------:R-:W-:Y:S02]  /*6100*/  LDS.U8 R0, [UR15+0xec] ;  /* 0x0000ec0fff007984 */ /* 0x000fe40008000000 */
[----:B------:R-:W3:Y:S08]  /*6110*/  S2UR UR20, SR_CgaCtaId ;  /* 0x00000000001479c3 */ /* 0x000ef00000008800 */
[----:B------:R-:W1:Y:S01]  /*6120*/  LDC.64 R12, c[0x0][0x388] ;  /* 0x0000e200ff0c7b82 */ /* 0x000e620000000a00 */
[----:B0-----:R0:W-:Y:S04]  /*6130*/  STG.E.U8 desc[UR22][R16.64+0xdf], R27 ;  /* 0x0000df1b10007986 */ /* 0x0011e8000c101116 */
[----:B------:R-:W1:Y:S01]  /*6140*/  LDS.U8 R27, [UR12+0xea] ;  /* 0x0000ea0cff1b7984 */ /* 0x000e620008000000 */
[----:B------:R-:W-:-:S02]  /*6150*/  UMOV UR12, 0x400 ;  /* 0x00000400000c7882 */ /* 0x000fc40000000000 */
[----:B------:R-:W1:Y:S01]  /*6160*/  LDC.64 R20, c[0x0][0x388] ;  /* 0x0000e200ff147b82 */ /* 0x000e620000000a00 */
[----:B-----5:R-:W-:Y:S01]  /*6170*/  STG.E.U8 desc[UR22][R8.64+0xe0], R4 ;  /* 0x0000e00408007986 */ /* 0x020fe2000c101116 */
[----:B------:R-:W-:-:S03]  /*6180*/  ULEA UR12, UR13, UR12, 0x18 ;  /* 0x0000000c0d0c7291 */ /* 0x000fc6000f8ec0ff */
[----:B----4-:R-:W-:Y:S03]  /*6190*/  STG.E.U8 desc[UR22][R10.64+0xe1], R6 ;  /* 0x0000e1060a007986 */ /* 0x010fe6000c101116 */
[----:B------:R-:W4:Y:S01]  /*61a0*/  LDC.64 R2, c[0x0][0x388] ;  /* 0x0000e200ff027b82 */ /* 0x000f220000000a00 */
[----:B--2---:R2:W-:Y:S01]  /*61b0*/  STG.E.U8 desc[UR22][R14.64+0xe2], R24 ;  /* 0x0000e2180e007986 */ /* 0x0045e2000c101116 */
[----:B---3--:R-:W-:-:S06]  /*61c0*/  ULEA UR4, UR20, UR4, 0x18 ;  /* 0x0000000414047291 */ /* 0x008fcc000f8ec0ff */
[----:B0-----:R-:W0:Y:S01]  /*61d0*/  LDC.64 R16, c[0x0][0x388] ;  /* 0x0000e200ff107b82 */ /* 0x001e220000000a00 */
[----:B-1----:R-:W-:Y:S04]  /*61e0*/  STG.E.U8 desc[UR22][R12.64+0xe3], R18 ;  /* 0x0000e3120c007986 */ /* 0x002fe8000c101116 */
[----:B------:R-:W1:Y:S01]  /*61f0*/  LDS.U8 R24, [UR4+0xee] ;  /* 0x0000ee04ff187984 */ /* 0x000e620008000000 */
[----:B------:R-:W-:Y:S02]  /*6200*/  UMOV UR4, 0x400 ;  /* 0x0000040000047882 */ /* 0x000fe40000000000 */
[----:B--2---:R-:W2:Y:S01]  /*6210*/  LDC.64 R14, c[0x0][0x388] ;  /* 0x0000e200ff0e7b82 */ /* 0x004ea20000000a00 */
[----:B------:R3:W-:Y:S07]  /*6220*/  STG.E.U8 desc[UR22][R20.64+0xe4], R5 ;  /* 0x0000e40514007986 */ /* 0x0007ee000c101116 */
[----:B------:R-:W5:Y:S01]  /*6230*/  S2UR UR5, SR_CgaCtaId ;  /* 0x00000000000579c3 */ /* 0x000f620000008800 */
[----:B----4-:R4:W-:Y:S07]  /*6240*/  STG.E.U8 desc[UR22][R2.64+0xe5], R7 ;  /* 0x0000e50702007986 */ /* 0x0109ee000c101116 */
[----:B---3--:R-:W3:Y:S08]  /*6250*/  LDC.64 R4, c[0x0][0x388] ;  /* 0x0000e200ff047b82 */ /* 0x008ef00000000a00 */
[----:B----4-:R-:W4:Y:S01]  /*6260*/  LDC.64 R2, c[0x0][0x388] ;  /* 0x0000e200ff027b82 */ /* 0x010f220000000a00 */
[----:B--2---:R-:W-:Y:S04]  /*6270*/  STG.E.U8 desc[UR22][R14.64+0xe6], R28 ;  /* 0x0000e61c0e007986 */ /* 0x004fe8000c101116 */
[----:B0-----:R0:W-:Y:S03]  /*6280*/  STG.E.U8 desc[UR22][R16.64+0xe7], R19 ;  /* 0x0000e71310007986 */ /* 0x0011e6000c101116 */
[----:B------:R-:W2:Y:S01]  /*6290*/  LDC.64 R6, c[0x0][0x388] ;  /* 0x0000e200ff067b82 */ /* 0x000ea20000000a00 */
[----:B-----5:R-:W-:Y:S01]  /*62a0*/  ULEA UR4, UR5, UR4, 0x18 ;  /* 0x0000000405047291 */ /* 0x020fe2000f8ec0ff */
[----:B------:R-:W-:Y:S02]  /*62b0*/  LDS.U8 R28, [UR16+0xf6] ;  /* 0x0000f610ff1c7984 */ /* 0x000fe40008000000 */
[----:B------:R-:W-:-:S04]  /*62c0*/  UMOV UR5, 0x400 ;  /* 0x0000040000057882 */ /* 0x000fc80000000000 */
[----:B------:R-:W5:Y:S08]  /*62d0*/  LDC.64 R8, c[0x0][0x388] ;  /* 0x0000e200ff087b82 */ /* 0x000f700000000a00 */
[----:B------:R-:W1:Y:S01]  /*62e0*/  S2UR UR9, SR_CgaCtaId ;  /* 0x00000000000979c3 */ /* 0x000e620000008800 */
[----:B----4-:R-:W-:Y:S04]  /*62f0*/  STG.E.U8 desc[UR22][R2.64+0xe8], R23 ;  /* 0x0000e81702007986 */ /* 0x010fe8000c101116 */
[----:B---3--:R-:W-:Y:S03]  /*6300*/  STG.E.U8 desc[UR22][R4.64+0xe9], R25 ;  /* 0x0000e91904007986 */ /* 0x008fe6000c101116 */
[----:B------:R-:W3:Y:S01]  /*6310*/  S2UR UR15, SR_CgaCtaId ;  /* 0x00000000000f79c3 */ /* 0x000ee20000008800 */
[----:B--2---:R-:W-:Y:S04]  /*6320*/  STG.E.U8 desc[UR22][R6.64+0xea], R27 ;  /* 0x0000ea1b06007986 */ /* 0x004fe8000c101116 */
[----:B------:R-:W-:Y:S01]  /*6330*/  LDS.U8 R23, [UR6+0xf1] ;  /* 0x0000f106ff177984 */ /* 0x000fe20008000000 */
[----:B------:R-:W-:-:S02]  /*6340*/  UMOV UR6, 0x400 ;  /* 0x0000040000067882 */ /* 0x000fc40000000000 */
[----:B------:R-:W2:Y:S01]  /*6350*/  LDC.64 R10, c[0x0][0x388] ;  /* 0x0000e200ff0a7b82 */ /* 0x000ea20000000a00 */
[----:B-----5:R-:W-:Y:S01]  /*6360*/  STG.E.U8 desc[UR22][R8.64+0xeb], R29 ;  /* 0x0000eb1d08007986 */ /* 0x020fe2000c101116 */
[----:B------:R-:W-:-:S03]  /*6370*/  ULEA UR6, UR20, UR6, 0x18 ;  /* 0x0000000614067291 */ /* 0x000fc6000f8ec0ff */
[----:B------:R-:W4:Y:S01]  /*6380*/  LDS.U8 R8, [UR4+0xf0] ;  /* 0x0000f004ff087984 */ /* 0x000f220008000000 */
[----:B------:R-:W-:Y:S02]  /*6390*/  UMOV UR4, 0x400 ;  /* 0x0000040000047882 */ /* 0x000fe40000000000 */
[----:B------:R-:W5:Y:S01]  /*63a0*/  S2UR UR18, SR_CgaCtaId ;  /* 0x00000000001279c3 */ /* 0x000f620000008800 */
[----:B-1----:R-:W-:Y:S02]  /*63b0*/  ULEA UR8, UR9, UR8, 0x18 ;  /* 0x0000000809087291 */ /* 0x002fe4000f8ec0ff */
[----:B------:R-:W-:Y:S01]  /*63c0*/  ULEA UR4, UR7, UR4, 0x18 ;  /* 0x0000000407047291 */ /* 0x000fe2000f8ec0ff */
[----:B------:R-:W-:Y:S02]  /*63d0*/  UMOV UR9, 0x400 ;  /* 0x0000040000097882 */ /* 0x000fe40000000000 */
[----:B------:R-:W-:Y:S02]  /*63e0*/  ULEA UR9, UR11, UR9, 0x18 ;  /* 0x000000090b097291 */ /* 0x000fe4000f8ec0ff */
[----:B------:R-:W1:Y:S01]  /*63f0*/  LDC.64 R12, c[0x0][0x388] ;  /* 0x0000e200ff0c7b82 */ /* 0x000e620000000a00 */
[----:B---3--:R-:W-:-:S07]  /*6400*/  ULEA UR14, UR15, UR14, 0x18 ;  /* 0x0000000e0f0e7291 */ /* 0x008fce000f8ec0ff */
[----:B0-----:R-:W0:Y:S01]  /*6410*/  LDC.64 R18, c[0x0][0x388] ;  /* 0x0000e200ff127b82 */ /* 0x001e220000000a00 */
[----:B--2---:R2:W-:Y:S04]  /*6420*/  STG.E.U8 desc[UR22][R10.64+0xec], R0 ;  /* 0x0000ec000a007986 */ /* 0x0045e8000c101116 */
[----:B------:R-:W-:Y:S03]  /*6430*/  LDS.U8 R27, [UR9+0xfc] ;  /* 0x0000fc09ff1b7984 */ /* 0x000fe60008000000 */
[----:B------:R-:W3:Y:S01]  /*6440*/  LDC.64 R20, c[0x0][0x388] ;  /* 0x0000e200ff147b82 */ /* 0x000ee20000000a00 */
[----:B-----5:R-:W-:Y:S01]  /*6450*/  ULEA UR5, UR18, UR5, 0x18 ;  /* 0x0000000512057291 */ /* 0x020fe2000f8ec0ff */
[----:B-1----:R1:W-:Y:S06]  /*6460*/  STG.E.U8 desc[UR22][R12.64+0xed], R22 ;  /* 0x0000ed160c007986 */ /* 0x0023ec000c101116 */
[----:B--2---:R-:W4:Y:S01]  /*6470*/  LDC.64 R10, c[0x0][0x388] ;  /* 0x0000e200ff0a7b82 */ /* 0x004f220000000a00 */
[----:B------:R-:W-:Y:S01]  /*6480*/  LDS.U8 R22, [UR10+0xf3] ;  /* 0x0000f30aff167984 */ /* 0x000fe20008000000 */
[----:B------:R-:W-:-:S02]  /*6490*/  UMOV UR10, 0x400 ;  /* 0x00000400000a7882 */ /* 0x000fc40000000000 */
[----:B------:R-:W-:Y:S01]  /*64a0*/  ULEA UR10, UR13, UR10, 0x18 ;  /* 0x0000000a0d0a7291 */ /* 0x000fe2000f8ec0ff */
[----:B0-----:R0:W-:Y:S03]  /*64b0*/  STG.E.U8 desc[UR22][R18.64+0xee], R24 ;  /* 0x0000ee1812007986 */ /* 0x0011e6000c101116 */
[----:B------:R-:W2:Y:S01]  /*64c0*/  LDC.64 R14, c[0x0][0x388] ;  /* 0x0000e200ff0e7b82 */ /* 0x000ea20000000a00 */
[----:B------:R-:W-:Y:S01]  /*64d0*/  LDS.U8 R24, [UR12+0xf4] ;  /* 0x0000f40cff187984 */ /* 0x000fe20008000000 */
[----:B------:R-:W-:Y:S02]  /*64e0*/  UMOV UR12, 0x400 ;  /* 0x00000400000c7882 */ /* 0x000fe40000000000 */
[----:B------:R-:W-:Y:S01]  /*64f0*/  ULEA UR12, UR15, UR12, 0x18 ;  /* 0x0000000c0f0c7291 */ /* 0x000fe2000f8ec0ff */
[----:B---3--:R-:W-:Y:S03]  /*6500*/  STG.E.U8 desc[UR22][R20.64+0xef], R26 ;  /* 0x0000ef1a14007986 */ /* 0x008fe6000c101116 */
[----:B-1----:R-:W1:Y:S01]  /*6510*/  LDC.64 R12, c[0x0][0x388] ;  /* 0x0000e200ff0c7b82 */ /* 0x002e620000000a00 */
[----:B------:R-:W1:Y:S01]  /*6520*/  LDS.U8 R20, [UR8+0xf2] ;  /* 0x0000f208ff147984 */ /* 0x000e620008000000 */
[----:B------:R-:W-:-:S02]  /*6530*/  UMOV UR8, 0x400 ;  /* 0x0000040000087882 */ /* 0x000fc40000000000 */
[----:B------:R-:W-:Y:S01]  /*6540*/  ULEA UR8, UR21, UR8, 0x18 ;  /* 0x0000000815087291 */ /* 0x000fe2000f8ec0ff */
[----:B------:R-:W3:Y:S03]  /*6550*/  LDS.U8 R26, [UR14+0xf5] ;  /* 0x0000f50eff1a7984 */ /* 0x000ee60008000000 */
[----:B0-----:R-:W0:Y:S01]  /*6560*/  LDC.64 R18, c[0x0][0x388] ;  /* 0x0000e200ff127b82 */ /* 0x001e220000000a00 */
[----:B------:R-:W-:Y:S01]  /*6570*/  UMOV UR14, 0x400 ;  /* 0x00000400000e7882 */ /* 0x000fe20000000000 */
[----:B------:R-:W5:Y:S01]  /*6580*/  LDS.U8 R9, [UR5+0xf7] ;  /* 0x0000f705ff097984 */ /* 0x000f620008000000 */
[----:B------:R-:W-:Y:S01]  /*6590*/  UMOV UR5, 0x400 ;  /* 0x0000040000057882 */ /* 0x000fe20000000000 */
[----:B------:R-:W-:Y:S02]  /*65a0*/  ULEA UR14, UR17, UR14, 0x18 ;  /* 0x0000000e110e7291 */ /* 0x000fe4000f8ec0ff */
[----:B------:R-:W-:-:S02]  /*65b0*/  ULEA UR5, UR19, UR5, 0x18 ;  /* 0x0000000513057291 */ /* 0x000fc4000f8ec0ff */
[----:B------:R-:W3:Y:S01]  /*65c0*/  LDC.64 R16, c[0x0][0x388] ;  /* 0x0000e200ff107b82 */ /* 0x000ee20000000a00 */
[----:B----4-:R4:W-:Y:S04]  /*65d0*/  STG.E.U8 desc[UR22][R10.64+0xf0], R8 ;  /* 0x0000f0080a007986 */ /* 0x0109e8000c101116 */
[----:B------:R-:W-:Y:S03]  /*65e0*/  LDS.U8 R25, [UR8+0xfb] ;  /* 0x0000fb08ff197984 */ /* 0x000fe60008000000 */
[----:B------:R-:W5:Y:S01]  /*65f0*/  LDC.64 R2, c[0x0][0x388] ;  /* 0x0000e200ff027b82 */ /* 0x000f620000000a00 */
[----:B------:R-:W-:Y:S04]  /*6600*/  LDS.U8 R21, [UR5+0xf9] ;  /* 0x0000f905ff157984 */ /* 0x000fe80008000000 */
[----:B------:R-:W-:Y:S03]  /*6610*/  LDS.U8 R29, [UR10+0xfd] ;  /* 0x0000fd0aff1d7984 */ /* 0x000fe60008000000 */
[----:B------:R-:W5:Y:S01]  /*6620*/  LDC.64 R4, c[0x0][0x388] ;  /* 0x0000e200ff047b82 */ /* 0x000f620000000a00 */
[----:B0-----:R-:W-:Y:S04]  /*6630*/  STG.E.U8 desc[UR22][R18.64+0xf1], R23 ;  /* 0x0000f11712007986 */ /* 0x001fe8000c101116 */
[----:B------:R-:W0:Y:S03]  /*6640*/  LDS.U8 R19, [UR4+0xf8] ;  /* 0x0000f804ff137984 */ /* 0x000e260008000000 */
[----:B------:R-:W0:Y:S01]  /*6650*/  LDC.64 R6, c[0x0][0x388] ;  /* 0x0000e200ff067b82 */ /* 0x000e220000000a00 */
[----:B------:R-:W0:Y:S04]  /*6660*/  LDS.U8 R23, [UR6+0xfa] ;  /* 0x0000fa06ff177984 */ /* 0x000e280008000000 */
[----:B------:R-:W0:Y:S03]  /*6670*/  LDS.U8 R0, [UR12+0xfe] ;  /* 0x0000fe0cff007984 */ /* 0x000e260008000000 */
[----:B----4-:R-:W4:Y:S01]  /*6680*/  LDC.64 R10, c[0x0][0x388] ;  /* 0x0000e200ff0a7b82 */ /* 0x010f220000000a00 */
[----:B------:R-:W4:Y:S04]  /*6690*/  LDS.U8 R18, [UR14+0xff] ;  /* 0x0000ff0eff127984 */ /* 0x000f280008000000 */
[----:B-1----:R1:W-:Y:S04]  /*66a0*/  STG.E.U8 desc[UR22][R12.64+0xf2], R20 ;  /* 0x0000f2140c007986 */ /* 0x0023e8000c101116 */
[----:B--2---:R2:W-:Y:S04]  /*66b0*/  STG.E.U8 desc[UR22][R14.64+0xf3], R22 ;  /* 0x0000f3160e007986 */ /* 0x0045e8000c101116 */
[----:B---3--:R-:W-:Y:S04]  /*66c0*/  STG.E.U8 desc[UR22][R16.64+0xf4], R24 ;  /* 0x0000f41810007986 */ /* 0x008fe8000c101116 */
[----:B-----5:R3:W-:Y:S01]  /*66d0*/  STG.E.U8 desc[UR22][R2.64+0xf5], R26 ;  /* 0x0000f51a02007986 */ /* 0x0207e2000c101116 */
[----:B-1----:R-:W1:Y:S03]  /*66e0*/  LDC.64 R12, c[0x0][0x388] ;  /* 0x0000e200ff0c7b82 */ /* 0x002e660000000a00 */
[----:B------:R5:W-:Y:S04]  /*66f0*/  STG.E.U8 desc[UR22][R4.64+0xf6], R28 ;  /* 0x0000f61c04007986 */ /* 0x000be8000c101116 */
[----:B0-----:R0:W-:Y:S01]  /*6700*/  STG.E.U8 desc[UR22][R6.64+0xf7], R9 ;  /* 0x0000f70906007986 */ /* 0x0011e2000c101116 */
[----:B--2---:R-:W2:Y:S08]  /*6710*/  LDC.64 R14, c[0x0][0x388] ;  /* 0x0000e200ff0e7b82 */ /* 0x004eb00000000a00 */
[----:B---3--:R-:W3:Y:S08]  /*6720*/  LDC.64 R2, c[0x0][0x388] ;  /* 0x0000e200ff027b82 */ /* 0x008ef00000000a00 */
[----:B-----5:R-:W5:Y:S08]  /*6730*/  LDC.64 R4, c[0x0][0x388] ;  /* 0x0000e200ff047b82 */ /* 0x020f700000000a00 */
[----:B0-----:R-:W0:Y:S08]  /*6740*/  LDC.64 R6, c[0x0][0x388] ;  /* 0x0000e200ff067b82 */ /* 0x001e300000000a00 */
[----:B------:R-:W4:Y:S01]  /*6750*/  LDC.64 R8, c[0x0][0x388] ;  /* 0x0000e200ff087b82 */ /* 0x000f220000000a00 */
[----:B---3--:R-:W-:Y:S07]  /*6760*/  STG.E.U8 desc[UR22][R2.64+0xf8], R19 ;  /* 0x0000f81302007986 */ /* 0x008fee000c101116 */
[----:B------:R-:W3:Y:S01]  /*6770*/  LDC.64 R16, c[0x0][0x388] ;  /* 0x0000e200ff107b82 */ /* 0x000ee20000000a00 */
[----:B-----5:R-:W-:Y:S04]  /*6780*/  STG.E.U8 desc[UR22][R4.64+0xf9], R21 ;  /* 0x0000f91504007986 */ /* 0x020fe8000c101116 */
[----:B0-----:R-:W-:Y:S04]  /*6790*/  STG.E.U8 desc[UR22][R6.64+0xfa], R23 ;  /* 0x0000fa1706007986 */ /* 0x001fe8000c101116 */
[----:B----4-:R-:W-:Y:S04]  /*67a0*/  STG.E.U8 desc[UR22][R8.64+0xfb], R25 ;  /* 0x0000fb1908007986 */ /* 0x010fe8000c101116 */
[----:B------:R-:W-:Y:S04]  /*67b0*/  STG.E.U8 desc[UR22][R10.64+0xfc], R27 ;  /* 0x0000fc1b0a007986 */ /* 0x000fe8000c101116 */
[----:B-1----:R-:W-:Y:S04]  /*67c0*/  STG.E.U8 desc[UR22][R12.64+0xfd], R29 ;  /* 0x0000fd1d0c007986 */ /* 0x002fe8000c101116 */
[----:B--2---:R-:W-:Y:S04]  /*67d0*/  STG.E.U8 desc[UR22][R14.64+0xfe], R0 ;  /* 0x0000fe000e007986 */ /* 0x004fe8000c101116 */
[----:B---3--:R-:W-:Y:S01]  /*67e0*/  STG.E.U8 desc[UR22][R16.64+0xff], R18 ;  /* 0x0000ff1210007986 */ /* 0x008fe2000c101116 */
[----:B------:R-:W-:Y:S05]  /*67f0*/  EXIT ;  /* 0x000000000000794d */ /* 0x000fea0003800000 */
.L_x_0:
[----:B------:R-:W-:-:S00]  /*6800*/  BRA `(.L_x_0) ;  /* 0xfffffffc00fc7947 */ /* 0x000fc0000383ffff */
[----:B------:R-:W-:-:S00]  /*6810*/  NOP ;  /* 0x0000000000007918 */ /* 0x000fc00000000000 */
        /* <DEDUP_REMOVED lines=14> */
.L_x_1:


//--------------------- .nv.shared._Z6f_testPcS_  --------------------------
	.section	.nv.shared._Z6f_testPcS_,"aw",@nobits
	.sectionflags	@""
.nv.shared._Z6f_testPcS_:
	.zero		1280


//--------------------- .nv.shared.reserved.0     --------------------------
	.section	.nv.shared.reserved.0,"aw",@nobits
	.weak		__nv_reservedSMEM_offset_0_alias
	.size		__nv_reservedSMEM_offset_0_alias, 0, 64
	.other		__nv_reservedSMEM_offset_0_alias,@"STO_CUDA_RESERVED_SHARED STV_DEFAULT"
__nv_reservedSMEM_offset_0_alias:
	.zero		0
	.zero		64


//--------------------- .nv.constant0._Z6f_testPcS_ --------------------------
	.section	.nv.constant0._Z6f_testPcS_,"a",@progbits
	.sectionflags	@""
	.align	4
.nv.constant0._Z6f_testPcS_:
	.zero		912


//--------------------- SYMBOLS --------------------------

	.type		.nv.reservedSmem.offset0,@object
	.size		.nv.reservedSmem.offset0,0x4
	.type		.nv.reservedSmem.cap,@object
	.size		.nv.reservedSmem.cap,0x4
